//
// Generated by NVIDIA NVVM Compiler
//
// Compiler Build ID: CL-36424714
// Cuda compilation tools, release 13.0, V13.0.88
// Based on NVVM 20.0.0
//

.version 9.0
.target sm_100
.address_size 64

	// .globl	_Z14update_b_inneriiPfS_S_S_S_S_S_

.visible .entry _Z14update_b_inneriiPfS_S_S_S_S_S_(
	.param .u32 _Z14update_b_inneriiPfS_S_S_S_S_S__param_0,
	.param .u32 _Z14update_b_inneriiPfS_S_S_S_S_S__param_1,
	.param .u64 .ptr .align 1 _Z14update_b_inneriiPfS_S_S_S_S_S__param_2,
	.param .u64 .ptr .align 1 _Z14update_b_inneriiPfS_S_S_S_S_S__param_3,
	.param .u64 .ptr .align 1 _Z14update_b_inneriiPfS_S_S_S_S_S__param_4,
	.param .u64 .ptr .align 1 _Z14update_b_inneriiPfS_S_S_S_S_S__param_5,
	.param .u64 .ptr .align 1 _Z14update_b_inneriiPfS_S_S_S_S_S__param_6,
	.param .u64 .ptr .align 1 _Z14update_b_inneriiPfS_S_S_S_S_S__param_7,
	.param .u64 .ptr .align 1 _Z14update_b_inneriiPfS_S_S_S_S_S__param_8
)
{
	.reg .pred 	%p<8>;
	.reg .b32 	%r<24>;
	.reg .b32 	%f<26>;
	.reg .b64 	%rd<21>;

	ld.param.u32 	%r4, [_Z14update_b_inneriiPfS_S_S_S_S_S__param_0];
	ld.param.u32 	%r5, [_Z14update_b_inneriiPfS_S_S_S_S_S__param_1];
	ld.param.u64 	%rd1, [_Z14update_b_inneriiPfS_S_S_S_S_S__param_2];
	ld.param.u64 	%rd2, [_Z14update_b_inneriiPfS_S_S_S_S_S__param_3];
	ld.param.u64 	%rd3, [_Z14update_b_inneriiPfS_S_S_S_S_S__param_5];
	mov.u32 	%r7, %ctaid.x;
	shl.b32 	%r8, %r7, 3;
	mov.u32 	%r9, %tid.x;
	add.s32 	%r10, %r8, %r9;
	mov.u32 	%r11, %ctaid.y;
	shl.b32 	%r12, %r11, 2;
	mov.u32 	%r13, %tid.y;
	add.s32 	%r14, %r12, %r13;
	setp.lt.s32 	%p1, %r10, 1;
	add.s32 	%r15, %r4, -1;
	setp.ge.s32 	%p2, %r10, %r15;
	or.pred  	%p3, %p1, %p2;
	setp.eq.s32 	%p4, %r14, 0;
	or.pred  	%p5, %p4, %p3;
	add.s32 	%r16, %r5, -1;
	setp.ge.s32 	%p6, %r14, %r16;
	or.pred  	%p7, %p5, %p6;
	@%p7 bra 	$L__BB0_2;
	cvta.to.global.u64 	%rd4, %rd1;
	cvta.to.global.u64 	%rd5, %rd2;
	cvta.to.global.u64 	%rd6, %rd3;
	mul.lo.s32 	%r17, %r14, %r4;
	cvt.s64.s32 	%rd7, %r17;
	cvt.u64.u32 	%rd8, %r10;
	add.s64 	%rd9, %rd8, %rd7;
	shl.b64 	%rd10, %rd9, 2;
	add.s64 	%rd11, %rd4, %rd10;
	ld.global.f32 	%f1, [%rd11+4];
	ld.global.f32 	%f2, [%rd11+-4];
	sub.f32 	%f3, %f1, %f2;
	div.rn.f32 	%f4, %f3, 0f3DCCCCCD;
	add.s32 	%r18, %r17, %r4;
	add.s32 	%r19, %r18, %r10;
	mul.wide.s32 	%rd12, %r19, 4;
	add.s64 	%rd13, %rd5, %rd12;
	ld.global.f32 	%f5, [%rd13];
	shl.b32 	%r20, %r4, 1;
	sub.s32 	%r21, %r18, %r20;
	add.s32 	%r22, %r21, %r10;
	mul.wide.s32 	%rd14, %r22, 4;
	add.s64 	%rd15, %rd5, %rd14;
	ld.global.f32 	%f6, [%rd15];
	sub.f32 	%f7, %f5, %f6;
	div.rn.f32 	%f8, %f7, 0f3DCCCCCD;
	add.f32 	%f9, %f4, %f8;
	mul.f32 	%f10, %f9, 0f42C80000;
	mul.f32 	%f11, %f4, %f4;
	sub.f32 	%f12, %f10, %f11;
	add.s64 	%rd16, %rd4, %rd12;
	ld.global.f32 	%f13, [%rd16];
	add.s64 	%rd17, %rd4, %rd14;
	ld.global.f32 	%f14, [%rd17];
	sub.f32 	%f15, %f13, %f14;
	div.rn.f32 	%f16, %f15, 0f3DCCCCCD;
	add.s64 	%rd18, %rd5, %rd10;
	ld.global.f32 	%f17, [%rd18+4];
	ld.global.f32 	%f18, [%rd18+-4];
	sub.f32 	%f19, %f17, %f18;
	mul.f32 	%f20, %f16, %f19;
	div.rn.f32 	%f21, %f20, 0f3DCCCCCD;
	add.f32 	%f22, %f21, %f21;
	sub.f32 	%f23, %f12, %f22;
	mul.f32 	%f24, %f8, %f8;
	sub.f32 	%f25, %f23, %f24;
	add.s32 	%r23, %r22, %r4;
	mul.wide.s32 	%rd19, %r23, 4;
	add.s64 	%rd20, %rd6, %rd19;
	st.global.f32 	[%rd20], %f25;
$L__BB0_2:
	ret;

}
	// .globl	_Z14update_p_inneriiPfS_S_S_S_S_S_
.visible .entry _Z14update_p_inneriiPfS_S_S_S_S_S_(
	.param .u32 _Z14update_p_inneriiPfS_S_S_S_S_S__param_0,
	.param .u32 _Z14update_p_inneriiPfS_S_S_S_S_S__param_1,
	.param .u64 .ptr .align 1 _Z14update_p_inneriiPfS_S_S_S_S_S__param_2,
	.param .u64 .ptr .align 1 _Z14update_p_inneriiPfS_S_S_S_S_S__param_3,
	.param .u64 .ptr .align 1 _Z14update_p_inneriiPfS_S_S_S_S_S__param_4,
	.param .u64 .ptr .align 1 _Z14update_p_inneriiPfS_S_S_S_S_S__param_5,
	.param .u64 .ptr .align 1 _Z14update_p_inneriiPfS_S_S_S_S_S__param_6,
	.param .u64 .ptr .align 1 _Z14update_p_inneriiPfS_S_S_S_S_S__param_7,
	.param .u64 .ptr .align 1 _Z14update_p_inneriiPfS_S_S_S_S_S__param_8
)
{
	.reg .pred 	%p<8>;
	.reg .b32 	%r<24>;
	.reg .b32 	%f<16>;
	.reg .b64 	%rd<19>;

	ld.param.u32 	%r4, [_Z14update_p_inneriiPfS_S_S_S_S_S__param_0];
	ld.param.u32 	%r5, [_Z14update_p_inneriiPfS_S_S_S_S_S__param_1];
	ld.param.u64 	%rd1, [_Z14update_p_inneriiPfS_S_S_S_S_S__param_4];
	ld.param.u64 	%rd2, [_Z14update_p_inneriiPfS_S_S_S_S_S__param_5];
	ld.param.u64 	%rd3, [_Z14update_p_inneriiPfS_S_S_S_S_S__param_8];
	mov.u32 	%r7, %ctaid.x;
	shl.b32 	%r8, %r7, 3;
	mov.u32 	%r9, %tid.x;
	add.s32 	%r10, %r8, %r9;
	mov.u32 	%r11, %ctaid.y;
	shl.b32 	%r12, %r11, 2;
	mov.u32 	%r13, %tid.y;
	add.s32 	%r14, %r12, %r13;
	setp.lt.s32 	%p1, %r10, 1;
	add.s32 	%r15, %r4, -1;
	setp.ge.s32 	%p2, %r10, %r15;
	or.pred  	%p3, %p1, %p2;
	setp.eq.s32 	%p4, %r14, 0;
	or.pred  	%p5, %p4, %p3;
	add.s32 	%r16, %r5, -1;
	setp.ge.s32 	%p6, %r14, %r16;
	or.pred  	%p7, %p5, %p6;
	@%p7 bra 	$L__BB1_2;
	cvta.to.global.u64 	%rd4, %rd3;
	cvta.to.global.u64 	%rd5, %rd2;
	cvta.to.global.u64 	%rd6, %rd1;
	mul.lo.s32 	%r17, %r14, %r4;
	cvt.s64.s32 	%rd7, %r17;
	cvt.u64.u32 	%rd8, %r10;
	add.s64 	%rd9, %rd8, %rd7;
	shl.b64 	%rd10, %rd9, 2;
	add.s64 	%rd11, %rd4, %rd10;
	ld.global.f32 	%f1, [%rd11+4];
	ld.global.f32 	%f2, [%rd11+-4];
	add.f32 	%f3, %f1, %f2;
	add.s32 	%r18, %r17, %r4;
	add.s32 	%r19, %r18, %r10;
	mul.wide.s32 	%rd12, %r19, 4;
	add.s64 	%rd13, %rd4, %rd12;
	ld.global.f32 	%f4, [%rd13];
	shl.b32 	%r20, %r4, 1;
	sub.s32 	%r21, %r18, %r20;
	add.s32 	%r22, %r21, %r10;
	mul.wide.s32 	%rd14, %r22, 4;
	add.s64 	%rd15, %rd4, %rd14;
	ld.global.f32 	%f5, [%rd15];
	add.f32 	%f6, %f4, %f5;
	mul.f32 	%f7, %f6, 0f3B23D70B;
	fma.rn.f32 	%f8, %f3, 0f3B23D70B, %f7;
	add.s32 	%r23, %r22, %r4;
	mul.wide.s32 	%rd16, %r23, 4;
	add.s64 	%rd17, %rd5, %rd16;
	ld.global.f32 	%f9, [%rd17];
	mul.f32 	%f10, %f9, 0f3D4CCCCD;
	mul.f32 	%f11, %f10, 0f3D4CCCCD;
	mul.f32 	%f12, %f11, 0f3D4CCCCD;
	mul.f32 	%f13, %f12, 0f3D4CCCCD;
	sub.f32 	%f14, %f8, %f13;
	div.rn.f32 	%f15, %f14, 0f3C23D70B;
	add.s64 	%rd18, %rd6, %rd16;
	st.global.f32 	[%rd18], %f15;
$L__BB1_2:
	ret;

}
	// .globl	_Z15update_uv_inneriiPfS_S_S_S_S_S_
.visible .entry _Z15update_uv_inneriiPfS_S_S_S_S_S_(
	.param .u32 _Z15update_uv_inneriiPfS_S_S_S_S_S__param_0,
	.param .u32 _Z15update_uv_inneriiPfS_S_S_S_S_S__param_1,
	.param .u64 .ptr .align 1 _Z15update_uv_inneriiPfS_S_S_S_S_S__param_2,
	.param .u64 .ptr .align 1 _Z15update_uv_inneriiPfS_S_S_S_S_S__param_3,
	.param .u64 .ptr .align 1 _Z15update_uv_inneriiPfS_S_S_S_S_S__param_4,
	.param .u64 .ptr .align 1 _Z15update_uv_inneriiPfS_S_S_S_S_S__param_5,
	.param .u64 .ptr .align 1 _Z15update_uv_inneriiPfS_S_S_S_S_S__param_6,
	.param .u64 .ptr .align 1 _Z15update_uv_inneriiPfS_S_S_S_S_S__param_7,
	.param .u64 .ptr .align 1 _Z15update_uv_inneriiPfS_S_S_S_S_S__param_8
)
{
	.reg .pred 	%p<8>;
	.reg .b32 	%r<21>;
	.reg .b32 	%f<51>;
	.reg .b64 	%rd<27>;

	ld.param.u32 	%r4, [_Z15update_uv_inneriiPfS_S_S_S_S_S__param_0];
	ld.param.u32 	%r5, [_Z15update_uv_inneriiPfS_S_S_S_S_S__param_1];
	ld.param.u64 	%rd3, [_Z15update_uv_inneriiPfS_S_S_S_S_S__param_4];
	ld.param.u64 	%rd4, [_Z15update_uv_inneriiPfS_S_S_S_S_S__param_6];
	ld.param.u64 	%rd5, [_Z15update_uv_inneriiPfS_S_S_S_S_S__param_7];
	mov.u32 	%r7, %ctaid.x;
	shl.b32 	%r8, %r7, 3;
	mov.u32 	%r9, %tid.x;
	add.s32 	%r10, %r8, %r9;
	mov.u32 	%r11, %ctaid.y;
	shl.b32 	%r12, %r11, 2;
	mov.u32 	%r13, %tid.y;
	add.s32 	%r14, %r12, %r13;
	setp.lt.s32 	%p1, %r10, 1;
	add.s32 	%r15, %r4, -1;
	setp.ge.s32 	%p2, %r10, %r15;
	or.pred  	%p3, %p1, %p2;
	setp.eq.s32 	%p4, %r14, 0;
	or.pred  	%p5, %p4, %p3;
	add.s32 	%r16, %r5, -1;
	setp.ge.s32 	%p6, %r14, %r16;
	or.pred  	%p7, %p5, %p6;
	@%p7 bra 	$L__BB2_2;
	ld.param.u64 	%rd26, [_Z15update_uv_inneriiPfS_S_S_S_S_S__param_3];
	ld.param.u64 	%rd25, [_Z15update_uv_inneriiPfS_S_S_S_S_S__param_2];
	cvta.to.global.u64 	%rd6, %rd4;
	cvta.to.global.u64 	%rd7, %rd3;
	cvta.to.global.u64 	%rd8, %rd25;
	cvta.to.global.u64 	%rd9, %rd5;
	cvta.to.global.u64 	%rd10, %rd26;
	mul.lo.s32 	%r17, %r14, %r4;
	add.s32 	%r18, %r17, %r10;
	mul.wide.s32 	%rd11, %r18, 4;
	add.s64 	%rd12, %rd6, %rd11;
	ld.global.f32 	%f1, [%rd12];
	mul.f32 	%f2, %f1, 0f3C23D70A;
	div.rn.f32 	%f3, %f2, 0f3D4CCCCD;
	ld.global.f32 	%f4, [%rd12+-4];
	sub.f32 	%f5, %f1, %f4;
	mul.f32 	%f6, %f3, %f5;
	sub.f32 	%f7, %f1, %f6;
	sub.s32 	%r19, %r17, %r4;
	add.s32 	%r20, %r19, %r10;
	mul.wide.s32 	%rd13, %r20, 4;
	add.s64 	%rd14, %rd6, %rd13;
	ld.global.f32 	%f8, [%rd14];
	sub.f32 	%f9, %f1, %f8;
	mul.f32 	%f10, %f3, %f9;
	sub.f32 	%f11, %f7, %f10;
	add.s64 	%rd15, %rd7, %rd11;
	ld.global.f32 	%f12, [%rd15+4];
	ld.global.f32 	%f13, [%rd15+-4];
	sub.f32 	%f14, %f12, %f13;
	mul.f32 	%f15, %f14, 0f3DCCCCCC;
	sub.f32 	%f16, %f11, %f15;
	ld.global.f32 	%f17, [%rd12+4];
	add.f32 	%f18, %f1, %f1;
	sub.f32 	%f19, %f17, %f18;
	add.f32 	%f20, %f4, %f19;
	fma.rn.f32 	%f21, %f20, 0f3951B717, %f16;
	mul.wide.s32 	%rd16, %r4, 4;
	add.s64 	%rd17, %rd12, %rd16;
	ld.global.f32 	%f22, [%rd17];
	sub.f32 	%f23, %f22, %f18;
	add.f32 	%f24, %f8, %f23;
	fma.rn.f32 	%f25, %f24, 0f3951B717, %f21;
	add.s64 	%rd18, %rd8, %rd11;
	st.global.f32 	[%rd18], %f25;
	add.s64 	%rd19, %rd9, %rd11;
	ld.global.f32 	%f26, [%rd19];
	mul.f32 	%f27, %f26, 0f3C23D70A;
	div.rn.f32 	%f28, %f27, 0f3D4CCCCD;
	ld.global.f32 	%f29, [%rd19+-4];
	sub.f32 	%f30, %f26, %f29;
	mul.f32 	%f31, %f28, %f30;
	sub.f32 	%f32, %f26, %f31;
	add.s64 	%rd20, %rd9, %rd13;
	ld.global.f32 	%f33, [%rd20];
	sub.f32 	%f34, %f26, %f33;
	mul.f32 	%f35, %f28, %f34;
	sub.f32 	%f36, %f32, %f35;
	add.s64 	%rd21, %rd15, %rd16;
	ld.global.f32 	%f37, [%rd21];
	add.s64 	%rd22, %rd7, %rd13;
	ld.global.f32 	%f38, [%rd22];
	sub.f32 	%f39, %f37, %f38;
	mul.f32 	%f40, %f39, 0f3DCCCCCC;
	sub.f32 	%f41, %f36, %f40;
	ld.global.f32 	%f42, [%rd19+4];
	add.f32 	%f43, %f26, %f26;
	sub.f32 	%f44, %f42, %f43;
	add.f32 	%f45, %f29, %f44;
	fma.rn.f32 	%f46, %f45, 0f3951B717, %f41;
	add.s64 	%rd23, %rd19, %rd16;
	ld.global.f32 	%f47, [%rd23];
	sub.f32 	%f48, %f47, %f43;
	add.f32 	%f49, %f33, %f48;
	fma.rn.f32 	%f50, %f49, 0f3951B717, %f46;
	add.s64 	%rd24, %rd10, %rd11;
	st.global.f32 	[%rd24], %f50;
$L__BB2_2:
	ret;

}


// ===== COMPILED SASS (sm_100) =====

	.target	sm_100

	.elftype	@"ET_EXEC"


//--------------------- .note.nv.tkinfo           --------------------------
	.section	.note.nv.tkinfo,"",@"SHT_NOTE"
	.sectionflags	@"SHF_NOTE_NV_TKINFO"
	.tkinfo
        /*0018*/ 	.word	0x00000002
        /*0030*/ 	.string	""
        /*0030*/ 	.string	"ptxas"
        /*0030*/ 	.string	"Cuda compilation tools, release 13.0, V13.0.88"
        /*0030*/ 	.string	"Build cuda_13.0.r13.0/compiler.36424714_0"
        /*0030*/ 	.string	"-arch sm_100 -m 64 "



//--------------------- .note.nv.cuinfo           --------------------------
	.section	.note.nv.cuinfo,"",@"SHT_NOTE"
	.sectionflags	@"SHF_NOTE_NV_CUINFO"
        /*0018*/ 	.short	0x0002
        /*001a*/ 	.short	0x0064
        /*001c*/ 	.short	0x0082
	.zero		2


//--------------------- .nv.info                  --------------------------
	.section	.nv.info,"",@"SHT_CUDA_INFO"
	.align	4


	//----- nvinfo : EIATTR_REGCOUNT
	.align		4
        /*0000*/ 	.byte	0x04, 0x2f
        /*0002*/ 	.short	(.L_1 - .L_0)
	.align		4
.L_0:
        /*0004*/ 	.word	index@(_Z14update_b_inneriiPfS_S_S_S_S_S_)
        /*0008*/ 	.word	0x00000014


	//----- nvinfo : EIATTR_FRAME_SIZE
	.align		4
.L_1:
        /*000c*/ 	.byte	0x04, 0x11
        /*000e*/ 	.short	(.L_3 - .L_2)
	.align		4
.L_2:
        /*0010*/ 	.word	index@($__internal_2_$__cuda_sm3x_div_rn_noftz_f32_slowpath)
        /*0014*/ 	.word	0x00000000


	//----- nvinfo : EIATTR_FRAME_SIZE
	.align		4
.L_3:
        /*0018*/ 	.byte	0x04, 0x11
        /*001a*/ 	.short	(.L_5 - .L_4)
	.align		4
.L_4:
        /*001c*/ 	.word	index@(_Z14update_b_inneriiPfS_S_S_S_S_S_)
        /*0020*/ 	.word	0x00000000


	//----- nvinfo : EIATTR_REGCOUNT
	.align		4
.L_5:
        /*0024*/ 	.byte	0x04, 0x2f
        /*0026*/ 	.short	(.L_7 - .L_6)
	.align		4
.L_6:
        /*0028*/ 	.word	index@(_Z14update_p_inneriiPfS_S_S_S_S_S_)
        /*002c*/ 	.word	0x00000011


	//----- nvinfo : EIATTR_FRAME_SIZE
	.align		4
.L_7:
        /*0030*/ 	.byte	0x04, 0x11
        /*0032*/ 	.short	(.L_9 - .L_8)
	.align		4
.L_8:
        /*0034*/ 	.word	index@($__internal_1_$__cuda_sm3x_div_rn_noftz_f32_slowpath)
        /*0038*/ 	.word	0x00000000


	//----- nvinfo : EIATTR_FRAME_SIZE
	.align		4
.L_9:
        /*003c*/ 	.byte	0x04, 0x11
        /*003e*/ 	.short	(.L_11 - .L_10)
	.align		4
.L_10:
        /*0040*/ 	.word	index@(_Z14update_p_inneriiPfS_S_S_S_S_S_)
        /*0044*/ 	.word	0x00000000


	//----- nvinfo : EIATTR_REGCOUNT
	.align		4
.L_11:
        /*0048*/ 	.byte	0x04, 0x2f
        /*004a*/ 	.short	(.L_13 - .L_12)
	.align		4
.L_12:
        /*004c*/ 	.word	index@(_Z15update_uv_inneriiPfS_S_S_S_S_S_)
        /*0050*/ 	.word	0x0000001c


	//----- nvinfo : EIATTR_FRAME_SIZE
	.align		4
.L_13:
        /*0054*/ 	.byte	0x04, 0x11
        /*0056*/ 	.short	(.L_15 - .L_14)
	.align		4
.L_14:
        /*0058*/ 	.word	index@($__internal_0_$__cuda_sm3x_div_rn_noftz_f32_slowpath)
        /*005c*/ 	.word	0x00000000


	//----- nvinfo : EIATTR_FRAME_SIZE
	.align		4
.L_15:
        /*0060*/ 	.byte	0x04, 0x11
        /*0062*/ 	.short	(.L_17 - .L_16)
	.align		4
.L_16:
        /*0064*/ 	.word	index@(_Z15update_uv_inneriiPfS_S_S_S_S_S_)
        /*0068*/ 	.word	0x00000000


	//----- nvinfo : EIATTR_MIN_STACK_SIZE
	.align		4
.L_17:
        /*006c*/ 	.byte	0x04, 0x12
        /*006e*/ 	.short	(.L_19 - .L_18)
	.align		4
.L_18:
        /*0070*/ 	.word	index@(_Z15update_uv_inneriiPfS_S_S_S_S_S_)
        /*0074*/ 	.word	0x00000000


	//----- nvinfo : EIATTR_MIN_STACK_SIZE
	.align		4
.L_19:
        /*0078*/ 	.byte	0x04, 0x12
        /*007a*/ 	.short	(.L_21 - .L_20)
	.align		4
.L_20:
        /*007c*/ 	.word	index@(_Z14update_p_inneriiPfS_S_S_S_S_S_)
        /*0080*/ 	.word	0x00000000


	//----- nvinfo : EIATTR_MIN_STACK_SIZE
	.align		4
.L_21:
        /*0084*/ 	.byte	0x04, 0x12
        /*0086*/ 	.short	(.L_23 - .L_22)
	.align		4
.L_22:
        /*0088*/ 	.word	index@(_Z14update_b_inneriiPfS_S_S_S_S_S_)
        /*008c*/ 	.word	0x00000000
.L_23:


//--------------------- .nv.compat                --------------------------
	.section	.nv.compat,"",@"SHT_CUDA_COMPAT_INFO"
	.align	4
        /*0000*/ 	.byte	0x02, 0x09, 0x00, 0x00, 0x02, 0x02, 0x01, 0x00, 0x02, 0x05, 0x05, 0x00, 0x03, 0x07, 0x01, 0x01
        /*0010*/ 	.byte	0x02, 0x03, 0x00, 0x00, 0x02, 0x06, 0x01, 0x00, 0x04, 0x0b, 0x08, 0x00, 0x01, 0x00, 0x00, 0x00
        /*0020*/ 	.byte	0x00, 0x00, 0x00, 0x00


//--------------------- .nv.info._Z15update_uv_inneriiPfS_S_S_S_S_S_ --------------------------
	.section	.nv.info._Z15update_uv_inneriiPfS_S_S_S_S_S_,"",@"SHT_CUDA_INFO"
	.sectionflags	@""
	.align	4


	//----- nvinfo : EIATTR_CUDA_API_VERSION
	.align		4
        /*0000*/ 	.byte	0x04, 0x37
        /*0002*/ 	.short	(.L_25 - .L_24)
.L_24:
        /*0004*/ 	.word	0x00000082


	//----- nvinfo : EIATTR_KPARAM_INFO
	.align		4
.L_25:
        /*0008*/ 	.byte	0x04, 0x17
        /*000a*/ 	.short	(.L_27 - .L_26)
.L_26:
        /*000c*/ 	.word	0x00000000
        /*0010*/ 	.short	0x0008
        /*0012*/ 	.short	0x0038
        /*0014*/ 	.byte	0x00, 0xf5, 0x21, 0x00


	//----- nvinfo : EIATTR_KPARAM_INFO
	.align		4
.L_27:
        /*0018*/ 	.byte	0x04, 0x17
        /*001a*/ 	.short	(.L_29 - .L_28)
.L_28:
        /*001c*/ 	.word	0x00000000
        /*0020*/ 	.short	0x0007
        /*0022*/ 	.short	0x0030
        /*0024*/ 	.byte	0x00, 0xf5, 0x21, 0x00


	//----- nvinfo : EIATTR_KPARAM_INFO
	.align		4
.L_29:
        /*0028*/ 	.byte	0x04, 0x17
        /*002a*/ 	.short	(.L_31 - .L_30)
.L_30:
        /*002c*/ 	.word	0x00000000
        /*0030*/ 	.short	0x0006
        /*0032*/ 	.short	0x0028
        /*0034*/ 	.byte	0x00, 0xf5, 0x21, 0x00


	//----- nvinfo : EIATTR_KPARAM_INFO
	.align		4
.L_31:
        /*0038*/ 	.byte	0x04, 0x17
        /*003a*/ 	.short	(.L_33 - .L_32)
.L_32:
        /*003c*/ 	.word	0x00000000
        /*0040*/ 	.short	0x0005
        /*0042*/ 	.short	0x0020
        /*0044*/ 	.byte	0x00, 0xf5, 0x21, 0x00


	//----- nvinfo : EIATTR_KPARAM_INFO
	.align		4
.L_33:
        /*0048*/ 	.byte	0x04, 0x17
        /*004a*/ 	.short	(.L_35 - .L_34)
.L_34:
        /*004c*/ 	.word	0x00000000
        /*0050*/ 	.short	0x0004
        /*0052*/ 	.short	0x0018
        /*0054*/ 	.byte	0x00, 0xf5, 0x21, 0x00


	//----- nvinfo : EIATTR_KPARAM_INFO
	.align		4
.L_35:
        /*0058*/ 	.byte	0x04, 0x17
        /*005a*/ 	.short	(.L_37 - .L_36)
.L_36:
        /*005c*/ 	.word	0x00000000
        /*0060*/ 	.short	0x0003
        /*0062*/ 	.short	0x0010
        /*0064*/ 	.byte	0x00, 0xf5, 0x21, 0x00


	//----- nvinfo : EIATTR_KPARAM_INFO
	.align		4
.L_37:
        /*0068*/ 	.byte	0x04, 0x17
        /*006a*/ 	.short	(.L_39 - .L_38)
.L_38:
        /*006c*/ 	.word	0x00000000
        /*0070*/ 	.short	0x0002
        /*0072*/ 	.short	0x0008
        /*0074*/ 	.byte	0x00, 0xf5, 0x21, 0x00


	//----- nvinfo : EIATTR_KPARAM_INFO
	.align		4
.L_39:
        /*0078*/ 	.byte	0x04, 0x17
        /*007a*/ 	.short	(.L_41 - .L_40)
.L_40:
        /*007c*/ 	.word	0x00000000
        /*0080*/ 	.short	0x0001
        /*0082*/ 	.short	0x0004
        /*0084*/ 	.byte	0x00, 0xf0, 0x11, 0x00


	//----- nvinfo : EIATTR_KPARAM_INFO
	.align		4
.L_41:
        /*0088*/ 	.byte	0x04, 0x17
        /*008a*/ 	.short	(.L_43 - .L_42)
.L_42:
        /*008c*/ 	.word	0x00000000
        /*0090*/ 	.short	0x0000
        /*0092*/ 	.short	0x0000
        /*0094*/ 	.byte	0x00, 0xf0, 0x11, 0x00


	//----- nvinfo : EIATTR_SPARSE_MMA_MASK
	.align		4
.L_43:
        /*0098*/ 	.byte	0x03, 0x50
        /*009a*/ 	.short	0x0000


	//----- nvinfo : EIATTR_MAXREG_COUNT
	.align		4
        /*009c*/ 	.byte	0x03, 0x1b
        /*009e*/ 	.short	0x00ff


	//----- nvinfo : EIATTR_MERCURY_ISA_VERSION
	.align		4
        /*00a0*/ 	.byte	0x03, 0x5f
        /*00a2*/ 	.short	0x0101


	//----- nvinfo : EIATTR_VRC_CTA_INIT_COUNT
	.align		4
        /*00a4*/ 	.byte	0x02, 0x4a
	.zero		1
	.zero		1


	//----- nvinfo : EIATTR_EXIT_INSTR_OFFSETS
	.align		4
        /*00a8*/ 	.byte	0x04, 0x1c
        /*00aa*/ 	.short	(.L_45 - .L_44)


	//   ....[0]....
.L_44:
        /*00ac*/ 	.word	0x000000e0


	//   ....[1]....
        /*00b0*/ 	.word	0x000006f0


	//----- nvinfo : EIATTR_CRS_STACK_SIZE
	.align		4
.L_45:
        /*00b4*/ 	.byte	0x04, 0x1e
        /*00b6*/ 	.short	(.L_47 - .L_46)
.L_46:
        /*00b8*/ 	.word	0x00000000


	//----- nvinfo : EIATTR_CBANK_PARAM_SIZE
	.align		4
.L_47:
        /*00bc*/ 	.byte	0x03, 0x19
        /*00be*/ 	.short	0x0040


	//----- nvinfo : EIATTR_PARAM_CBANK
	.align		4
        /*00c0*/ 	.byte	0x04, 0x0a
        /*00c2*/ 	.short	(.L_49 - .L_48)
	.align		4
.L_48:
        /*00c4*/ 	.word	index@(.nv.constant0._Z15update_uv_inneriiPfS_S_S_S_S_S_)
        /*00c8*/ 	.short	0x0380
        /*00ca*/ 	.short	0x0040


	//----- nvinfo : EIATTR_SW_WAR
	.align		4
.L_49:
        /*00cc*/ 	.byte	0x04, 0x36
        /*00ce*/ 	.short	(.L_51 - .L_50)
.L_50:
        /*00d0*/ 	.word	0x00000008
.L_51:


//--------------------- .nv.info._Z14update_p_inneriiPfS_S_S_S_S_S_ --------------------------
	.section	.nv.info._Z14update_p_inneriiPfS_S_S_S_S_S_,"",@"SHT_CUDA_INFO"
	.sectionflags	@""
	.align	4


	//----- nvinfo : EIATTR_CUDA_API_VERSION
	.align		4
        /*0000*/ 	.byte	0x04, 0x37
        /*0002*/ 	.short	(.L_53 - .L_52)
.L_52:
        /*0004*/ 	.word	0x00000082


	//----- nvinfo : EIATTR_KPARAM_INFO
	.align		4
.L_53:
        /*0008*/ 	.byte	0x04, 0x17
        /*000a*/ 	.short	(.L_55 - .L_54)
.L_54:
        /*000c*/ 	.word	0x00000000
        /*0010*/ 	.short	0x0008
        /*0012*/ 	.short	0x0038
        /*0014*/ 	.byte	0x00, 0xf5, 0x21, 0x00


	//----- nvinfo : EIATTR_KPARAM_INFO
	.align		4
.L_55:
        /*0018*/ 	.byte	0x04, 0x17
        /*001a*/ 	.short	(.L_57 - .L_56)
.L_56:
        /*001c*/ 	.word	0x00000000
        /*0020*/ 	.short	0x0007
        /*0022*/ 	.short	0x0030
        /*0024*/ 	.byte	0x00, 0xf5, 0x21, 0x00


	//----- nvinfo : EIATTR_KPARAM_INFO
	.align		4
.L_57:
        /*0028*/ 	.byte	0x04, 0x17
        /*002a*/ 	.short	(.L_59 - .L_58)
.L_58:
        /*002c*/ 	.word	0x00000000
        /*0030*/ 	.short	0x0006
        /*0032*/ 	.short	0x0028
        /*0034*/ 	.byte	0x00, 0xf5, 0x21, 0x00


	//----- nvinfo : EIATTR_KPARAM_INFO
	.align		4
.L_59:
        /*0038*/ 	.byte	0x04, 0x17
        /*003a*/ 	.short	(.L_61 - .L_60)
.L_60:
        /*003c*/ 	.word	0x00000000
        /*0040*/ 	.short	0x0005
        /*0042*/ 	.short	0x0020
        /*0044*/ 	.byte	0x00, 0xf5, 0x21, 0x00


	//----- nvinfo : EIATTR_KPARAM_INFO
	.align		4
.L_61:
        /*0048*/ 	.byte	0x04, 0x17
        /*004a*/ 	.short	(.L_63 - .L_62)
.L_62:
        /*004c*/ 	.word	0x00000000
        /*0050*/ 	.short	0x0004
        /*0052*/ 	.short	0x0018
        /*0054*/ 	.byte	0x00, 0xf5, 0x21, 0x00


	//----- nvinfo : EIATTR_KPARAM_INFO
	.align		4
.L_63:
        /*0058*/ 	.byte	0x04, 0x17
        /*005a*/ 	.short	(.L_65 - .L_64)
.L_64:
        /*005c*/ 	.word	0x00000000
        /*0060*/ 	.short	0x0003
        /*0062*/ 	.short	0x0010
        /*0064*/ 	.byte	0x00, 0xf5, 0x21, 0x00


	//----- nvinfo : EIATTR_KPARAM_INFO
	.align		4
.L_65:
        /*0068*/ 	.byte	0x04, 0x17
        /*006a*/ 	.short	(.L_67 - .L_66)
.L_66:
        /*006c*/ 	.word	0x00000000
        /*0070*/ 	.short	0x0002
        /*0072*/ 	.short	0x0008
        /*0074*/ 	.byte	0x00, 0xf5, 0x21, 0x00


	//----- nvinfo : EIATTR_KPARAM_INFO
	.align		4
.L_67:
        /*0078*/ 	.byte	0x04, 0x17
        /*007a*/ 	.short	(.L_69 - .L_68)
.L_68:
        /*007c*/ 	.word	0x00000000
        /*0080*/ 	.short	0x0001
        /*0082*/ 	.short	0x0004
        /*0084*/ 	.byte	0x00, 0xf0, 0x11, 0x00


	//----- nvinfo : EIATTR_KPARAM_INFO
	.align		4
.L_69:
        /*0088*/ 	.byte	0x04, 0x17
        /*008a*/ 	.short	(.L_71 - .L_70)
.L_70:
        /*008c*/ 	.word	0x00000000
        /*0090*/ 	.short	0x0000
        /*0092*/ 	.short	0x0000
        /*0094*/ 	.byte	0x00, 0xf0, 0x11, 0x00


	//----- nvinfo : EIATTR_SPARSE_MMA_MASK
	.align		4
.L_71:
        /*0098*/ 	.byte	0x03, 0x50
        /*009a*/ 	.short	0x0000


	//----- nvinfo : EIATTR_MAXREG_COUNT
	.align		4
        /*009c*/ 	.byte	0x03, 0x1b
        /*009e*/ 	.short	0x00ff


	//----- nvinfo : EIATTR_MERCURY_ISA_VERSION
	.align		4
        /*00a0*/ 	.byte	0x03, 0x5f
        /*00a2*/ 	.short	0x0101


	//----- nvinfo : EIATTR_VRC_CTA_INIT_COUNT
	.align		4
        /*00a4*/ 	.byte	0x02, 0x4a
	.zero		1
	.zero		1


	//----- nvinfo : EIATTR_EXIT_INSTR_OFFSETS
	.align		4
        /*00a8*/ 	.byte	0x04, 0x1c
        /*00aa*/ 	.short	(.L_73 - .L_72)


	//   ....[0]....
.L_72:
        /*00ac*/ 	.word	0x000000e0


	//   ....[1]....
        /*00b0*/ 	.word	0x000003e0


	//----- nvinfo : EIATTR_CRS_STACK_SIZE
	.align		4
.L_73:
        /*00b4*/ 	.byte	0x04, 0x1e
        /*00b6*/ 	.short	(.L_75 - .L_74)
.L_74:
        /*00b8*/ 	.word	0x00000000


	//----- nvinfo : EIATTR_CBANK_PARAM_SIZE
	.align		4
.L_75:
        /*00bc*/ 	.byte	0x03, 0x19
        /*00be*/ 	.short	0x0040


	//----- nvinfo : EIATTR_PARAM_CBANK
	.align		4
        /*00c0*/ 	.byte	0x04, 0x0a
        /*00c2*/ 	.short	(.L_77 - .L_76)
	.align		4
.L_76:
        /*00c4*/ 	.word	index@(.nv.constant0._Z14update_p_inneriiPfS_S_S_S_S_S_)
        /*00c8*/ 	.short	0x0380
        /*00ca*/ 	.short	0x0040


	//----- nvinfo : EIATTR_SW_WAR
	.align		4
.L_77:
        /*00cc*/ 	.byte	0x04, 0x36
        /*00ce*/ 	.short	(.L_79 - .L_78)
.L_78:
        /*00d0*/ 	.word	0x00000008
.L_79:


//--------------------- .nv.info._Z14update_b_inneriiPfS_S_S_S_S_S_ --------------------------
	.section	.nv.info._Z14update_b_inneriiPfS_S_S_S_S_S_,"",@"SHT_CUDA_INFO"
	.sectionflags	@""
	.align	4


	//----- nvinfo : EIATTR_CUDA_API_VERSION
	.align		4
        /*0000*/ 	.byte	0x04, 0x37
        /*0002*/ 	.short	(.L_81 - .L_80)
.L_80:
        /*0004*/ 	.word	0x00000082


	//----- nvinfo : EIATTR_KPARAM_INFO
	.align		4
.L_81:
        /*0008*/ 	.byte	0x04, 0x17
        /*000a*/ 	.short	(.L_83 - .L_82)
.L_82:
        /*000c*/ 	.word	0x00000000
        /*0010*/ 	.short	0x0008
        /*0012*/ 	.short	0x0038
        /*0014*/ 	.byte	0x00, 0xf5, 0x21, 0x00


	//----- nvinfo : EIATTR_KPARAM_INFO
	.align		4
.L_83:
        /*0018*/ 	.byte	0x04, 0x17
        /*001a*/ 	.short	(.L_85 - .L_84)
.L_84:
        /*001c*/ 	.word	0x00000000
        /*0020*/ 	.short	0x0007
        /*0022*/ 	.short	0x0030
        /*0024*/ 	.byte	0x00, 0xf5, 0x21, 0x00


	//----- nvinfo : EIATTR_KPARAM_INFO
	.align		4
.L_85:
        /*0028*/ 	.byte	0x04, 0x17
        /*002a*/ 	.short	(.L_87 - .L_86)
.L_86:
        /*002c*/ 	.word	0x00000000
        /*0030*/ 	.short	0x0006
        /*0032*/ 	.short	0x0028
        /*0034*/ 	.byte	0x00, 0xf5, 0x21, 0x00


	//----- nvinfo : EIATTR_KPARAM_INFO
	.align		4
.L_87:
        /*0038*/ 	.byte	0x04, 0x17
        /*003a*/ 	.short	(.L_89 - .L_88)
.L_88:
        /*003c*/ 	.word	0x00000000
        /*0040*/ 	.short	0x0005
        /*0042*/ 	.short	0x0020
        /*0044*/ 	.byte	0x00, 0xf5, 0x21, 0x00


	//----- nvinfo : EIATTR_KPARAM_INFO
	.align		4
.L_89:
        /*0048*/ 	.byte	0x04, 0x17
        /*004a*/ 	.short	(.L_91 - .L_90)
.L_90:
        /*004c*/ 	.word	0x00000000
        /*0050*/ 	.short	0x0004
        /*0052*/ 	.short	0x0018
        /*0054*/ 	.byte	0x00, 0xf5, 0x21, 0x00


	//----- nvinfo : EIATTR_KPARAM_INFO
	.align		4
.L_91:
        /*0058*/ 	.byte	0x04, 0x17
        /*005a*/ 	.short	(.L_93 - .L_92)
.L_92:
        /*005c*/ 	.word	0x00000000
        /*0060*/ 	.short	0x0003
        /*0062*/ 	.short	0x0010
        /*0064*/ 	.byte	0x00, 0xf5, 0x21, 0x00


	//----- nvinfo : EIATTR_KPARAM_INFO
	.align		4
.L_93:
        /*0068*/ 	.byte	0x04, 0x17
        /*006a*/ 	.short	(.L_95 - .L_94)
.L_94:
        /*006c*/ 	.word	0x00000000
        /*0070*/ 	.short	0x0002
        /*0072*/ 	.short	0x0008
        /*0074*/ 	.byte	0x00, 0xf5, 0x21, 0x00


	//----- nvinfo : EIATTR_KPARAM_INFO
	.align		4
.L_95:
        /*0078*/ 	.byte	0x04, 0x17
        /*007a*/ 	.short	(.L_97 - .L_96)
.L_96:
        /*007c*/ 	.word	0x00000000
        /*0080*/ 	.short	0x0001
        /*0082*/ 	.short	0x0004
        /*0084*/ 	.byte	0x00, 0xf0, 0x11, 0x00


	//----- nvinfo : EIATTR_KPARAM_INFO
	.align		4
.L_97:
        /*0088*/ 	.byte	0x04, 0x17
        /*008a*/ 	.short	(.L_99 - .L_98)
.L_98:
        /*008c*/ 	.word	0x00000000
        /*0090*/ 	.short	0x0000
        /*0092*/ 	.short	0x0000
        /*0094*/ 	.byte	0x00, 0xf0, 0x11, 0x00


	//----- nvinfo : EIATTR_SPARSE_MMA_MASK
	.align		4
.L_99:
        /*0098*/ 	.byte	0x03, 0x50
        /*009a*/ 	.short	0x0000


	//----- nvinfo : EIATTR_MAXREG_COUNT
	.align		4
        /*009c*/ 	.byte	0x03, 0x1b
        /*009e*/ 	.short	0x00ff


	//----- nvinfo : EIATTR_MERCURY_ISA_VERSION
	.align		4
        /*00a0*/ 	.byte	0x03, 0x5f
        /*00a2*/ 	.short	0x0101


	//----- nvinfo : EIATTR_VRC_CTA_INIT_COUNT
	.align		4
        /*00a4*/ 	.byte	0x02, 0x4a
	.zero		1
	.zero		1


	//----- nvinfo : EIATTR_EXIT_INSTR_OFFSETS
	.align		4
        /*00a8*/ 	.byte	0x04, 0x1c
        /*00aa*/ 	.short	(.L_101 - .L_100)


	//   ....[0]....
.L_100:
        /*00ac*/ 	.word	0x000000e0


	//   ....[1]....
        /*00b0*/ 	.word	0x00000750


	//----- nvinfo : EIATTR_CRS_STACK_SIZE
	.align		4
.L_101:
        /*00b4*/ 	.byte	0x04, 0x1e
        /*00b6*/ 	.short	(.L_103 - .L_102)
.L_102:
        /*00b8*/ 	.word	0x00000000


	//----- nvinfo : EIATTR_CBANK_PARAM_SIZE
	.align		4
.L_103:
        /*00bc*/ 	.byte	0x03, 0x19
        /*00be*/ 	.short	0x0040


	//----- nvinfo : EIATTR_PARAM_CBANK
	.align		4
        /*00c0*/ 	.byte	0x04, 0x0a
        /*00c2*/ 	.short	(.L_105 - .L_104)
	.align		4
.L_104:
        /*00c4*/ 	.word	index@(.nv.constant0._Z14update_b_inneriiPfS_S_S_S_S_S_)
        /*00c8*/ 	.short	0x0380
        /*00ca*/ 	.short	0x0040


	//----- nvinfo : EIATTR_SW_WAR
	.align		4
.L_105:
        /*00cc*/ 	.byte	0x04, 0x36
        /*00ce*/ 	.short	(.L_107 - .L_106)
.L_106:
        /*00d0*/ 	.word	0x00000008
.L_107:


//--------------------- .nv.callgraph             --------------------------
	.section	.nv.callgraph,"",@"SHT_CUDA_CALLGRAPH"
	.align	4
	.sectionentsize	8
	.align		4
        /*0000*/ 	.word	0x00000000
	.align		4
        /*0004*/ 	.word	0xffffffff
	.align		4
        /*0008*/ 	.word	0x00000000
	.align		4
        /*000c*/ 	.word	0xfffffffe
	.align		4
        /*0010*/ 	.word	0x00000000
	.align		4
        /*0014*/ 	.word	0xfffffffd
	.align		4
        /*0018*/ 	.word	0x00000000
	.align		4
        /*001c*/ 	.word	0xfffffffc


//--------------------- .text._Z15update_uv_inneriiPfS_S_S_S_S_S_ --------------------------
	.section	.text._Z15update_uv_inneriiPfS_S_S_S_S_S_,"ax",@progbits
	.align	128
        .global         _Z15update_uv_inneriiPfS_S_S_S_S_S_
        .type           _Z15update_uv_inneriiPfS_S_S_S_S_S_,@function
        .size           _Z15update_uv_inneriiPfS_S_S_S_S_S_,(.L_x_51 - _Z15update_uv_inneriiPfS_S_S_S_S_S_)
        .other          _Z15update_uv_inneriiPfS_S_S_S_S_S_,@"STO_CUDA_ENTRY STV_DEFAULT"
_Z15update_uv_inneriiPfS_S_S_S_S_S_:
.text._Z15update_uv_inneriiPfS_S_S_S_S_S_:
[----:B------:R-:W-:Y:S01]  /*0000*/  LDC R1, c[0x0][0x37c] ;  /* 0x0000df00ff017b82 */ /* 0x000fe20000000800 */
[----:B------:R-:W0:Y:S01]  /*0010*/  S2R R9, SR_CTAID.X ;  /* 0x0000000000097919 */ /* 0x000e220000002500 */
[----:B------:R-:W1:Y:S01]  /*0020*/  LDCU.64 UR6, c[0x0][0x380] ;  /* 0x00007000ff0677ac */ /* 0x000e620008000a00 */
[----:B------:R-:W0:Y:S01]  /*0030*/  S2R R0, SR_TID.X ;  /* 0x0000000000007919 */ /* 0x000e220000002100 */
[----:B------:R-:W2:Y:S01]  /*0040*/  S2R R4, SR_CTAID.Y ;  /* 0x0000000000047919 */ /* 0x000ea20000002600 */
[----:B------:R-:W2:Y:S01]  /*0050*/  S2R R3, SR_TID.Y ;  /* 0x0000000000037919 */ /* 0x000ea20000002200 */
[----:B-1----:R-:W-:Y:S01]  /*0060*/  UIADD3 UR4, UPT, UPT, UR6, -0x1, URZ ;  /* 0xffffffff06047890 */ /* 0x002fe2000fffe0ff */
[----:B0-----:R-:W-:-:S05]  /*0070*/  LEA R9, R9, R0, 0x3 ;  /* 0x0000000009097211 */ /* 0x001fca00078e18ff */
[C---:B------:R-:W-:Y:S01]  /*0080*/  ISETP.GE.AND P0, PT, R9.reuse, UR4, PT ;  /* 0x0000000409007c0c */ /* 0x040fe2000bf06270 */
[----:B------:R-:W-:Y:S01]  /*0090*/  UIADD3 UR4, UPT, UPT, UR7, -0x1, URZ ;  /* 0xffffffff07047890 */ /* 0x000fe2000fffe0ff */
[----:B--2---:R-:W-:Y:S02]  /*00a0*/  LEA R4, R4, R3, 0x2 ;  /* 0x0000000304047211 */ /* 0x004fe400078e10ff */
[----:B------:R-:W-:-:S04]  /*00b0*/  ISETP.LT.OR P0, PT, R9, 0x1, P0 ;  /* 0x000000010900780c */ /* 0x000fc80000701670 */
[----:B------:R-:W-:-:S04]  /*00c0*/  ISETP.EQ.OR P0, PT, R4, RZ, P0 ;  /* 0x000000ff0400720c */ /* 0x000fc80000702670 */
[----:B------:R-:W-:-:S13]  /*00d0*/  ISETP.GE.OR P0, PT, R4, UR4, P0 ;  /* 0x0000000404007c0c */ /* 0x000fda0008706670 */
[----:B------:R-:W-:Y:S05]  /*00e0*/  @P0 EXIT ;  /* 0x000000000000094d */ /* 0x000fea0003800000 */
[----:B------:R-:W0:Y:S01]  /*00f0*/  LDC.64 R6, c[0x0][0x3a8] ;  /* 0x0000ea00ff067b82 */ /* 0x000e220000000a00 */
[----:B------:R-:W1:Y:S01]  /*0100*/  LDCU.64 UR4, c[0x0][0x358] ;  /* 0x00006b00ff0477ac */ /* 0x000e620008000a00 */
[----:B------:R-:W-:-:S04]  /*0110*/  IMAD R2, R4, UR6, R9 ;  /* 0x0000000604027c24 */ /* 0x000fc8000f8e0209 */
[----:B0-----:R-:W-:-:S05]  /*0120*/  IMAD.WIDE R6, R2, 0x4, R6 ;  /* 0x0000000402067825 */ /* 0x001fca00078e0206 */
[----:B-1----:R-:W2:Y:S01]  /*0130*/  LDG.E R10, desc[UR4][R6.64] ;  /* 0x00000004060a7981 */ /* 0x002ea2000c1e1900 */
[----:B------:R-:W-:Y:S02]  /*0140*/  HFMA2 R8, -RZ, RZ, 1.32421875, -19.203125 ;  /* 0x3d4ccccdff087431 */ /* 0x000fe400000001ff */
[----:B------:R-:W-:Y:S01]  /*0150*/  IMAD.MOV.U32 R5, RZ, RZ, 0x41a00000 ;  /* 0x41a00000ff057424 */ /* 0x000fe200078e00ff */
[----:B------:R-:W-:Y:S03]  /*0160*/  BSSY.RECONVERGENT B0, `(.L_x_0) ;  /* 0x000000c000007945 */ /* 0x000fe60003800200 */
[----:B------:R-:W-:-:S04]  /*0170*/  FFMA R3, R5, -R8, 1 ;  /* 0x3f80000005037423 */ /* 0x000fc80000000808 */
[----:B------:R-:W-:Y:S01]  /*0180*/  FFMA R3, R3, R5, 20 ;  /* 0x41a0000003037423 */ /* 0x000fe20000000005 */
[----:B--2---:R-:W-:-:S04]  /*0190*/  FMUL R0, R10, 0.0099999997764825820923 ;  /* 0x3c23d70a0a007820 */ /* 0x004fc80000400000 */
[----:B------:R-:W0:Y:S01]  /*01a0*/  FCHK P0, R0, 0.050000000745058059692 ;  /* 0x3d4ccccd00007902 */ /* 0x000e220000000000 */
[----:B------:R-:W-:-:S04]  /*01b0*/  FFMA R5, R0, R3, RZ ;  /* 0x0000000300057223 */ /* 0x000fc800000000ff */
[----:B------:R-:W-:-:S04]  /*01c0*/  FFMA R12, R5, -0.050000000745058059692, R0 ;  /* 0xbd4ccccd050c7823 */ /* 0x000fc80000000000 */
[----:B------:R-:W-:Y:S01]  /*01d0*/  FFMA R3, R3, R12, R5 ;  /* 0x0000000c03037223 */ /* 0x000fe20000000005 */
[----:B0-----:R-:W-:Y:S06]  /*01e0*/  @!P0 BRA `(.L_x_1) ;  /* 0x00000000000c8947 */ /* 0x001fec0003800000 */
[----:B------:R-:W-:Y:S02]  /*01f0*/  MOV R3, R0 ;  /* 0x0000000000037202 */ /* 0x000fe40000000f00 */
[----:B------:R-:W-:-:S07]  /*0200*/  MOV R12, 0x220 ;  /* 0x00000220000c7802 */ /* 0x000fce0000000f00 */
[----:B------:R-:W-:Y:S05]  /*0210*/  CALL.REL.NOINC `($__internal_0_$__cuda_sm3x_div_rn_noftz_f32_slowpath) ;  /* 0x0000000400387944 */ /* 0x000fea0003c00000 */
.L_x_1:
[----:B------:R-:W-:Y:S05]  /*0220*/  BSYNC.RECONVERGENT B0 ;  /* 0x0000000000007941 */ /* 0x000fea0003800200 */
.L_x_0:
[----:B------:R-:W0:Y:S01]  /*0230*/  LDC R19, c[0x0][0x380] ;  /* 0x0000e000ff137b82 */ /* 0x000e220000000800 */
[----:B------:R-:W2:Y:S04]  /*0240*/  LDG.E R11, desc[UR4][R6.64+-0x4] ;  /* 0xfffffc04060b7981 */ /* 0x000ea8000c1e1900 */
[----:B------:R1:W3:Y:S03]  /*0250*/  LDG.E R22, desc[UR4][R6.64+0x4] ;  /* 0x0000040406167981 */ /* 0x0002e6000c1e1900 */
[----:B------:R-:W4:Y:S08]  /*0260*/  LDC.64 R16, c[0x0][0x3a8] ;  /* 0x0000ea00ff107b82 */ /* 0x000f300000000a00 */
[----:B------:R-:W5:Y:S01]  /*0270*/  LDC.64 R12, c[0x0][0x398] ;  /* 0x0000e600ff0c7b82 */ /* 0x000f620000000a00 */
[----:B0-----:R-:W-:-:S07]  /*0280*/  IMAD R4, R4, R19, -R19 ;  /* 0x0000001304047224 */ /* 0x001fce00078e0a13 */
[----:B------:R-:W0:Y:S01]  /*0290*/  LDC.64 R14, c[0x0][0x388] ;  /* 0x0000e200ff0e7b82 */ /* 0x000e220000000a00 */
[----:B------:R-:W-:-:S04]  /*02a0*/  IMAD.IADD R9, R9, 0x1, R4 ;  /* 0x0000000109097824 */ /* 0x000fc800078e0204 */
[----:B----4-:R-:W-:-:S04]  /*02b0*/  IMAD.WIDE R16, R9, 0x4, R16 ;  /* 0x0000000409107825 */ /* 0x010fc800078e0210 */
[----:B------:R-:W-:Y:S02]  /*02c0*/  IMAD.WIDE R18, R19, 0x4, R6 ;  /* 0x0000000413127825 */ /* 0x000fe400078e0206 */
[----:B------:R-:W4:Y:S02]  /*02d0*/  LDG.E R17, desc[UR4][R16.64] ;  /* 0x0000000410117981 */ /* 0x000f24000c1e1900 */
[----:B-----5:R-:W-:Y:S02]  /*02e0*/  IMAD.WIDE R4, R2, 0x4, R12 ;  /* 0x0000000402047825 */ /* 0x020fe400078e020c */
[----:B------:R-:W5:Y:S01]  /*02f0*/  LDG.E R18, desc[UR4][R18.64] ;  /* 0x0000000412127981 */ /* 0x000f62000c1e1900 */
[----:B------:R-:W1:Y:S03]  /*0300*/  LDC.64 R12, c[0x0][0x3b0] ;  /* 0x0000ec00ff0c7b82 */ /* 0x000e660000000a00 */
[----:B------:R-:W5:Y:S04]  /*0310*/  LDG.E R20, desc[UR4][R4.64+0x4] ;  /* 0x0000040404147981 */ /* 0x000f68000c1e1900 */
[----:B------:R-:W5:Y:S01]  /*0320*/  LDG.E R23, desc[UR4][R4.64+-0x4] ;  /* 0xfffffc0404177981 */ /* 0x000f62000c1e1900 */
[----:B------:R-:W-:Y:S01]  /*0330*/  FADD R25, R10, R10 ;  /* 0x0000000a0a197221 */ /* 0x000fe20000000000 */
[----:B0-----:R-:W-:-:S04]  /*0340*/  IMAD.WIDE R14, R2, 0x4, R14 ;  /* 0x00000004020e7825 */ /* 0x001fc800078e020e */
[----:B-1----:R-:W-:-:S04]  /*0350*/  IMAD.WIDE R6, R2, 0x4, R12 ;  /* 0x0000000402067825 */ /* 0x002fc800078e020c */
[----:B--2---:R-:W-:-:S04]  /*0360*/  FADD R21, R10, -R11 ;  /* 0x8000000b0a157221 */ /* 0x004fc80000000000 */
[----:B------:R-:W-:Y:S01]  /*0370*/  FFMA R0, R21, -R3, R10 ;  /* 0x8000000315007223 */ /* 0x000fe2000000000a */
[----:B---3--:R-:W-:-:S04]  /*0380*/  FADD R22, R22, -R25 ;  /* 0x8000001916167221 */ /* 0x008fc80000000000 */
[----:B------:R-:W-:Y:S01]  /*0390*/  FADD R11, R11, R22 ;  /* 0x000000160b0b7221 */ /* 0x000fe20000000000 */
[----:B----4-:R-:W-:-:S04]  /*03a0*/  FADD R21, R10, -R17 ;  /* 0x800000110a157221 */ /* 0x010fc80000000000 */
[----:B------:R-:W-:Y:S01]  /*03b0*/  FFMA R0, R21, -R3, R0 ;  /* 0x8000000315007223 */ /* 0x000fe20000000000 */
[----:B-----5:R-:W-:Y:S01]  /*03c0*/  FADD R18, -R25, R18 ;  /* 0x0000001219127221 */ /* 0x020fe20000000100 */
[----:B------:R-:W-:-:S04]  /*03d0*/  FADD R23, R20, -R23 ;  /* 0x8000001714177221 */ /* 0x000fc80000000000 */
[----:B------:R-:W-:Y:S01]  /*03e0*/  FFMA R0, R23, -0.099999994039535522461, R0 ;  /* 0xbdcccccc17007823 */ /* 0x000fe20000000000 */
[----:B------:R-:W-:-:S03]  /*03f0*/  FADD R17, R17, R18 ;  /* 0x0000001211117221 */ /* 0x000fc60000000000 */
[----:B------:R-:W-:-:S04]  /*0400*/  FFMA R0, R11, 0.00019999999494757503271, R0 ;  /* 0x3951b7170b007823 */ /* 0x000fc80000000000 */
[----:B------:R-:W-:-:S05]  /*0410*/  FFMA R17, R17, 0.00019999999494757503271, R0 ;  /* 0x3951b71711117823 */ /* 0x000fca0000000000 */
[----:B------:R0:W-:Y:S04]  /*0420*/  STG.E desc[UR4][R14.64], R17 ;  /* 0x000000110e007986 */ /* 0x0001e8000c101904 */
[----:B------:R-:W2:Y:S01]  /*0430*/  LDG.E R10, desc[UR4][R6.64] ;  /* 0x00000004060a7981 */ /* 0x000ea2000c1e1900 */
[----:B------:R-:W-:-:S05]  /*0440*/  MOV R3, 0x41a00000 ;  /* 0x41a0000000037802 */ /* 0x000fca0000000f00 */
[----:B------:R-:W-:-:S04]  /*0450*/  FFMA R0, R3, -R8, 1 ;  /* 0x3f80000003007423 */ /* 0x000fc80000000808 */
[----:B------:R-:W-:Y:S01]  /*0460*/  FFMA R0, R0, R3, 20 ;  /* 0x41a0000000007423 */ /* 0x000fe20000000003 */
[----:B------:R-:W-:Y:S01]  /*0470*/  BSSY.RECONVERGENT B0, `(.L_x_2) ;  /* 0x000000a000007945 */ /* 0x000fe20003800200 */
[----:B--2---:R-:W-:-:S04]  /*0480*/  FMUL R11, R10, 0.0099999997764825820923 ;  /* 0x3c23d70a0a0b7820 */ /* 0x004fc80000400000 */
[----:B------:R-:W1:Y:S01]  /*0490*/  FCHK P0, R11, 0.050000000745058059692 ;  /* 0x3d4ccccd0b007902 */ /* 0x000e620000000000 */
[----:B------:R-:W-:-:S04]  /*04a0*/  FFMA R12, R0, R11, RZ ;  /* 0x0000000b000c7223 */ /* 0x000fc800000000ff */
[----:B------:R-:W-:-:S04]  /*04b0*/  FFMA R3, R12, -0.050000000745058059692, R11 ;  /* 0xbd4ccccd0c037823 */ /* 0x000fc8000000000b */
[----:B------:R-:W-:Y:S01]  /*04c0*/  FFMA R3, R0, R3, R12 ;  /* 0x0000000300037223 */ /* 0x000fe2000000000c */
[----:B01----:R-:W-:Y:S06]  /*04d0*/  @!P0 BRA `(.L_x_3) ;  /* 0x00000000000c8947 */ /* 0x003fec0003800000 */
[----:B------:R-:W-:Y:S02]  /*04e0*/  MOV R3, R11 ;  /* 0x0000000b00037202 */ /* 0x000fe40000000f00 */
[----:B------:R-:W-:-:S07]  /*04f0*/  MOV R12, 0x510 ;  /* 0x00000510000c7802 */ /* 0x000fce0000000f00 */
[----:B------:R-:W-:Y:S05]  /*0500*/  CALL.REL.NOINC `($__internal_0_$__cuda_sm3x_div_rn_noftz_f32_slowpath) ;  /* 0x00000000007c7944 */ /* 0x000fea0003c00000 */
.L_x_3:
[----:B------:R-:W-:Y:S05]  /*0510*/  BSYNC.RECONVERGENT B0 ;  /* 0x0000000000007941 */ /* 0x000fea0003800200 */
.L_x_2:
[----:B------:R-:W0:Y:S01]  /*0520*/  LDC.64 R12, c[0x0][0x3b0] ;  /* 0x0000ec00ff0c7b82 */ /* 0x000e220000000a00 */
[----:B------:R-:W2:Y:S04]  /*0530*/  LDG.E R11, desc[UR4][R6.64+-0x4] ;  /* 0xfffffc04060b7981 */ /* 0x000ea8000c1e1900 */
[----:B------:R-:W3:Y:S03]  /*0540*/  LDG.E R8, desc[UR4][R6.64+0x4] ;  /* 0x0000040406087981 */ /* 0x000ee6000c1e1900 */
[----:B------:R-:W1:Y:S08]  /*0550*/  LDC R19, c[0x0][0x380] ;  /* 0x0000e000ff137b82 */ /* 0x000e700000000800 */
[----:B------:R-:W4:Y:S01]  /*0560*/  LDC.64 R16, c[0x0][0x398] ;  /* 0x0000e600ff107b82 */ /* 0x000f220000000a00 */
[----:B0-----:R-:W-:-:S04]  /*0570*/  IMAD.WIDE R12, R9, 0x4, R12 ;  /* 0x00000004090c7825 */ /* 0x001fc800078e020c */
[----:B-1----:R-:W-:-:S03]  /*0580*/  IMAD.WIDE R14, R19, 0x4, R4 ;  /* 0x00000004130e7825 */ /* 0x002fc600078e0204 */
[----:B------:R-:W0:Y:S01]  /*0590*/  LDC.64 R4, c[0x0][0x390] ;  /* 0x0000e400ff047b82 */ /* 0x000e220000000a00 */
[----:B------:R-:W-:Y:S02]  /*05a0*/  IMAD.WIDE R18, R19, 0x4, R6 ;  /* 0x0000000413127825 */ /* 0x000fe400078e0206 */
[----:B------:R-:W5:Y:S02]  /*05b0*/  LDG.E R14, desc[UR4][R14.64] ;  /* 0x000000040e0e7981 */ /* 0x000f64000c1e1900 */
[----:B----4-:R-:W-:Y:S02]  /*05c0*/  IMAD.WIDE R16, R9, 0x4, R16 ;  /* 0x0000000409107825 */ /* 0x010fe400078e0210 */
[----:B------:R-:W4:Y:S04]  /*05d0*/  LDG.E R9, desc[UR4][R12.64] ;  /* 0x000000040c097981 */ /* 0x000f28000c1e1900 */
[----:B------:R-:W5:Y:S04]  /*05e0*/  LDG.E R17, desc[UR4][R16.64] ;  /* 0x0000000410117981 */ /* 0x000f68000c1e1900 */
[----:B------:R-:W5:Y:S01]  /*05f0*/  LDG.E R18, desc[UR4][R18.64] ;  /* 0x0000000412127981 */ /* 0x000f62000c1e1900 */
[----:B------:R-:W-:Y:S01]  /*0600*/  FADD R23, R10, R10 ;  /* 0x0000000a0a177221 */ /* 0x000fe20000000000 */
[----:B0-----:R-:W-:-:S04]  /*0610*/  IMAD.WIDE R4, R2, 0x4, R4 ;  /* 0x0000000402047825 */ /* 0x001fc800078e0204 */
[----:B--2---:R-:W-:-:S04]  /*0620*/  FADD R21, R10, -R11 ;  /* 0x8000000b0a157221 */ /* 0x004fc80000000000 */
[----:B------:R-:W-:Y:S01]  /*0630*/  FFMA R0, R21, -R3, R10 ;  /* 0x8000000315007223 */ /* 0x000fe2000000000a */
[----:B---3--:R-:W-:-:S04]  /*0640*/  FADD R8, R8, -R23 ;  /* 0x8000001708087221 */ /* 0x008fc80000000000 */
[----:B------:R-:W-:Y:S01]  /*0650*/  FADD R11, R11, R8 ;  /* 0x000000080b0b7221 */ /* 0x000fe20000000000 */
[----:B----4-:R-:W-:-:S04]  /*0660*/  FADD R21, R10, -R9 ;  /* 0x800000090a157221 */ /* 0x010fc80000000000 */
[----:B------:R-:W-:Y:S01]  /*0670*/  FFMA R0, R21, -R3, R0 ;  /* 0x8000000315007223 */ /* 0x000fe20000000000 */
[----:B-----5:R-:W-:Y:S01]  /*0680*/  FADD R3, R14, -R17 ;  /* 0x800000110e037221 */ /* 0x020fe20000000000 */
[----:B------:R-:W-:-:S03]  /*0690*/  FADD R6, -R23, R18 ;  /* 0x0000001217067221 */ /* 0x000fc60000000100 */
[----:B------:R-:W-:Y:S01]  /*06a0*/  FFMA R0, R3, -0.099999994039535522461, R0 ;  /* 0xbdcccccc03007823 */ /* 0x000fe20000000000 */
[----:B------:R-:W-:-:S03]  /*06b0*/  FADD R9, R9, R6 ;  /* 0x0000000609097221 */ /* 0x000fc60000000000 */
[----:B------:R-:W-:-:S04]  /*06c0*/  FFMA R0, R11, 0.00019999999494757503271, R0 ;  /* 0x3951b7170b007823 */ /* 0x000fc80000000000 */
[----:B------:R-:W-:-:S05]  /*06d0*/  FFMA R9, R9, 0.00019999999494757503271, R0 ;  /* 0x3951b71709097823 */ /* 0x000fca0000000000 */
[----:B------:R-:W-:Y:S01]  /*06e0*/  STG.E desc[UR4][R4.64], R9 ;  /* 0x0000000904007986 */ /* 0x000fe2000c101904 */
[----:B------:R-:W-:Y:S05]  /*06f0*/  EXIT ;  /* 0x000000000000794d */ /* 0x000fea0003800000 */
        .weak           $__internal_0_$__cuda_sm3x_div_rn_noftz_f32_slowpath
        .type           $__internal_0_$__cuda_sm3x_div_rn_noftz_f32_slowpath,@function
        .size           $__internal_0_$__cuda_sm3x_div_rn_noftz_f32_slowpath,(.L_x_51 - $__internal_0_$__cuda_sm3x_div_rn_noftz_f32_slowpath)
$__internal_0_$__cuda_sm3x_div_rn_noftz_f32_slowpath:
[----:B------:R-:W-:Y:S01]  /*0700*/  SHF.R.U32.HI R11, RZ, 0x17, R8 ;  /* 0x00000017ff0b7819 */ /* 0x000fe20000011608 */
[----:B------:R-:W-:Y:S01]  /*0710*/  BSSY.RECONVERGENT B1, `(.L_x_4) ;  /* 0x0000064000017945 */ /* 0x000fe20003800200 */
[----:B------:R-:W-:Y:S01]  /*0720*/  SHF.R.U32.HI R0, RZ, 0x17, R3 ;  /* 0x00000017ff007819 */ /* 0x000fe20000011603 */
[----:B------:R-:W-:Y:S01]  /*0730*/  HFMA2 R14, -RZ, RZ, 1.32421875, -19.203125 ;  /* 0x3d4ccccdff0e7431 */ /* 0x000fe200000001ff */
[----:B------:R-:W-:Y:S02]  /*0740*/  LOP3.LUT R11, R11, 0xff, RZ, 0xc0, !PT ;  /* 0x000000ff0b0b7812 */ /* 0x000fe400078ec0ff */
[----:B------:R-:W-:-:S03]  /*0750*/  LOP3.LUT R16, R0, 0xff, RZ, 0xc0, !PT ;  /* 0x000000ff00107812 */ /* 0x000fc600078ec0ff */
[----:B------:R-:W-:Y:S01]  /*0760*/  VIADD R15, R11, 0xffffffff ;  /* 0xffffffff0b0f7836 */ /* 0x000fe20000000000 */
[----:B------:R-:W-:-:S04]  /*0770*/  IADD3 R17, PT, PT, R16, -0x1, RZ ;  /* 0xffffffff10117810 */ /* 0x000fc80007ffe0ff */
[----:B------:R-:W-:-:S04]  /*0780*/  ISETP.GT.U32.AND P0, PT, R15, 0xfd, PT ;  /* 0x000000fd0f00780c */ /* 0x000fc80003f04070 */
[----:B------:R-:W-:-:S13]  /*0790*/  ISETP.GT.U32.OR P0, PT, R17, 0xfd, P0 ;  /* 0x000000fd1100780c */ /* 0x000fda0000704470 */
[----:B------:R-:W-:Y:S01]  /*07a0*/  @!P0 IMAD.MOV.U32 R13, RZ, RZ, RZ ;  /* 0x000000ffff0d8224 */ /* 0x000fe200078e00ff */
[----:B------:R-:W-:Y:S06]  /*07b0*/  @!P0 BRA `(.L_x_5) ;  /* 0x0000000000608947 */ /* 0x000fec0003800000 */
[----:B------:R-:W-:Y:S02]  /*07c0*/  MOV R0, 0x3d4ccccd ;  /* 0x3d4ccccd00007802 */ /* 0x000fe40000000f00 */
[----:B------:R-:W-:Y:S02]  /*07d0*/  FSETP.GTU.FTZ.AND P0, PT, |R3|, +INF , PT ;  /* 0x7f8000000300780b */ /* 0x000fe40003f1c200 */
[----:B------:R-:W-:-:S04]  /*07e0*/  FSETP.GTU.FTZ.AND P1, PT, |R0|, +INF , PT ;  /* 0x7f8000000000780b */ /* 0x000fc80003f3c200 */
[----:B------:R-:W-:-:S13]  /*07f0*/  PLOP3.LUT P0, PT, P0, P1, PT, 0xf8, 0x8f ;  /* 0x00000000008f781c */ /* 0x000fda0000703f70 */
[----:B------:R-:W-:Y:S05]  /*0800*/  @P0 BRA `(.L_x_6) ;  /* 0x00000004004c0947 */ /* 0x000fea0003800000 */
[----:B------:R-:W-:-:S13]  /*0810*/  LOP3.LUT P0, RZ, R14, 0x7fffffff, R3, 0xc8, !PT ;  /* 0x7fffffff0eff7812 */ /* 0x000fda000780c803 */
[----:B------:R-:W-:Y:S05]  /*0820*/  @!P0 BRA `(.L_x_7) ;  /* 0x00000004003c8947 */ /* 0x000fea0003800000 */
[C---:B------:R-:W-:Y:S02]  /*0830*/  FSETP.NEU.FTZ.AND P2, PT, |R3|.reuse, +INF , PT ;  /* 0x7f8000000300780b */ /* 0x040fe40003f5d200 */
[----:B------:R-:W-:Y:S02]  /*0840*/  FSETP.NEU.FTZ.AND P1, PT, |R0|, +INF , PT ;  /* 0x7f8000000000780b */ /* 0x000fe40003f3d200 */
[----:B------:R-:W-:-:S11]  /*0850*/  FSETP.NEU.FTZ.AND P0, PT, |R3|, +INF , PT ;  /* 0x7f8000000300780b */ /* 0x000fd60003f1d200 */
[----:B------:R-:W-:Y:S05]  /*0860*/  @!P1 BRA !P2, `(.L_x_7) ;  /* 0x00000004002c9947 */ /* 0x000fea0005000000 */
[----:B------:R-:W-:-:S04]  /*0870*/  LOP3.LUT P2, RZ, R3, 0x7fffffff, RZ, 0xc0, !PT ;  /* 0x7fffffff03ff7812 */ /* 0x000fc8000784c0ff */
[----:B------:R-:W-:-:S13]  /*0880*/  PLOP3.LUT P1, PT, P1, P2, PT, 0x2f, 0xf2 ;  /* 0x0000000000f2781c */ /* 0x000fda0000f24577 */
[----:B------:R-:W-:Y:S05]  /*0890*/  @P1 BRA `(.L_x_8) ;  /* 0x0000000400181947 */ /* 0x000fea0003800000 */
[----:B------:R-:W-:-:S04]  /*08a0*/  LOP3.LUT P1, RZ, R14, 0x7fffffff, RZ, 0xc0, !PT ;  /* 0x7fffffff0eff7812 */ /* 0x000fc8000782c0ff */
[----:B------:R-:W-:-:S13]  /*08b0*/  PLOP3.LUT P0, PT, P0, P1, PT, 0x2f, 0xf2 ;  /* 0x0000000000f2781c */ /* 0x000fda0000702577 */
[----:B------:R-:W-:Y:S05]  /*08c0*/  @P0 BRA `(.L_x_9) ;  /* 0x0000000400000947 */ /* 0x000fea0003800000 */
[----:B------:R-:W-:Y:S02]  /*08d0*/  ISETP.GE.AND P0, PT, R17, RZ, PT ;  /* 0x000000ff1100720c */ /* 0x000fe40003f06270 */
[----:B------:R-:W-:-:S11]  /*08e0*/  ISETP.GE.AND P1, PT, R15, RZ, PT ;  /* 0x000000ff0f00720c */ /* 0x000fd60003f26270 */
[----:B------:R-:W-:Y:S01]  /*08f0*/  @P0 MOV R13, RZ ;  /* 0x000000ff000d0202 */ /* 0x000fe20000000f00 */
[----:B------:R-:W-:Y:S01]  /*0900*/  @!P0 FFMA R3, R3, 1.84467440737095516160e+19, RZ ;  /* 0x5f80000003038823 */ /* 0x000fe200000000ff */
[----:B------:R-:W-:Y:S01]  /*0910*/  @!P0 MOV R13, 0xffffffc0 ;  /* 0xffffffc0000d8802 */ /* 0x000fe20000000f00 */
[----:B------:R-:W-:-:S04]  /*0920*/  @!P1 FFMA R14, R0, 1.84467440737095516160e+19, RZ ;  /* 0x5f800000000e9823 */ /* 0x000fc800000000ff */
[----:B------:R-:W-:-:S07]  /*0930*/  @!P1 VIADD R13, R13, 0x40 ;  /* 0x000000400d0d9836 */ /* 0x000fce0000000000 */
.L_x_5:
[----:B------:R-:W-:Y:S01]  /*0940*/  LEA R15, R11, 0xc0800000, 0x17 ;  /* 0xc08000000b0f7811 */ /* 0x000fe200078eb8ff */
[----:B------:R-:W-:Y:S01]  /*0950*/  BSSY.RECONVERGENT B2, `(.L_x_10) ;  /* 0x0000036000027945 */ /* 0x000fe20003800200 */
[----:B------:R-:W-:Y:S02]  /*0960*/  IADD3 R16, PT, PT, R16, -0x7f, RZ ;  /* 0xffffff8110107810 */ /* 0x000fe40007ffe0ff */
[----:B------:R-:W-:-:S03]  /*0970*/  IADD3 R17, PT, PT, -R15, R14, RZ ;  /* 0x0000000e0f117210 */ /* 0x000fc60007ffe1ff */
[C---:B------:R-:W-:Y:S01]  /*0980*/  IMAD R0, R16.reuse, -0x800000, R3 ;  /* 0xff80000010007824 */ /* 0x040fe200078e0203 */
[----:B------:R-:W0:Y:S01]  /*0990*/  MUFU.RCP R14, R17 ;  /* 0x00000011000e7308 */ /* 0x000e220000001000 */
[----:B------:R-:W-:Y:S01]  /*09a0*/  FADD.FTZ R15, -R17, -RZ ;  /* 0x800000ff110f7221 */ /* 0x000fe20000010100 */
[----:B------:R-:W-:-:S04]  /*09b0*/  IADD3 R16, PT, PT, R16, 0x7f, -R11 ;  /* 0x0000007f10107810 */ /* 0x000fc80007ffe80b */
[----:B------:R-:W-:Y:S01]  /*09c0*/  IADD3 R16, PT, PT, R16, R13, RZ ;  /* 0x0000000d10107210 */ /* 0x000fe20007ffe0ff */
[----:B0-----:R-:W-:-:S04]  /*09d0*/  FFMA R19, R14, R15, 1 ;  /* 0x3f8000000e137423 */ /* 0x001fc8000000000f */
[----:B------:R-:W-:-:S04]  /*09e0*/  FFMA R3, R14, R19, R14 ;  /* 0x000000130e037223 */ /* 0x000fc8000000000e */
[----:B------:R-:W-:-:S04]  /*09f0*/  FFMA R14, R0, R3, RZ ;  /* 0x00000003000e7223 */ /* 0x000fc800000000ff */
[----:B------:R-:W-:-:S04]  /*0a00*/  FFMA R18, R15, R14, R0 ;  /* 0x0000000e0f127223 */ /* 0x000fc80000000000 */
[----:B------:R-:W-:-:S04]  /*0a10*/  FFMA R14, R3, R18, R14 ;  /* 0x00000012030e7223 */ /* 0x000fc8000000000e */
[----:B------:R-:W-:-:S04]  /*0a20*/  FFMA R15, R15, R14, R0 ;  /* 0x0000000e0f0f7223 */ /* 0x000fc80000000000 */
[----:B------:R-:W-:-:S05]  /*0a30*/  FFMA R0, R3, R15, R14 ;  /* 0x0000000f03007223 */ /* 0x000fca000000000e */
[----:B------:R-:W-:-:S04]  /*0a40*/  SHF.R.U32.HI R11, RZ, 0x17, R0 ;  /* 0x00000017ff0b7819 */ /* 0x000fc80000011600 */
[----:B------:R-:W-:-:S05]  /*0a50*/  LOP3.LUT R11, R11, 0xff, RZ, 0xc0, !PT ;  /* 0x000000ff0b0b7812 */ /* 0x000fca00078ec0ff */
[----:B------:R-:W-:-:S05]  /*0a60*/  IMAD.IADD R17, R11, 0x1, R16 ;  /* 0x000000010b117824 */ /* 0x000fca00078e0210 */
[----:B------:R-:W-:-:S04]  /*0a70*/  IADD3 R11, PT, PT, R17, -0x1, RZ ;  /* 0xffffffff110b7810 */ /* 0x000fc80007ffe0ff */
[----:B------:R-:W-:-:S13]  /*0a80*/  ISETP.GE.U32.AND P0, PT, R11, 0xfe, PT ;  /* 0x000000fe0b00780c */ /* 0x000fda0003f06070 */
[----:B------:R-:W-:Y:S05]  /*0a90*/  @!P0 BRA `(.L_x_11) ;  /* 0x0000000000808947 */ /* 0x000fea0003800000 */
[----:B------:R-:W-:-:S13]  /*0aa0*/  ISETP.GT.AND P0, PT, R17, 0xfe, PT ;  /* 0x000000fe1100780c */ /* 0x000fda0003f04270 */
[----:B------:R-:W-:Y:S05]  /*0ab0*/  @P0 BRA `(.L_x_12) ;  /* 0x00000000006c0947 */ /* 0x000fea0003800000 */
[----:B------:R-:W-:-:S13]  /*0ac0*/  ISETP.GE.AND P0, PT, R17, 0x1, PT ;  /* 0x000000011100780c */ /* 0x000fda0003f06270 */
[----:B------:R-:W-:Y:S05]  /*0ad0*/  @P0 BRA `(.L_x_13) ;  /* 0x0000000000740947 */ /* 0x000fea0003800000 */
[----:B------:R-:W-:Y:S02]  /*0ae0*/  ISETP.GE.AND P0, PT, R17, -0x18, PT ;  /* 0xffffffe81100780c */ /* 0x000fe40003f06270 */
[----:B------:R-:W-:-:S11]  /*0af0*/  LOP3.LUT R0, R0, 0x80000000, RZ, 0xc0, !PT ;  /* 0x8000000000007812 */ /* 0x000fd600078ec0ff */
[----:B------:R-:W-:Y:S05]  /*0b00*/  @!P0 BRA `(.L_x_13) ;  /* 0x0000000000688947 */ /* 0x000fea0003800000 */
[-CC-:B------:R-:W-:Y:S01]  /*0b10*/  FFMA.RZ R11, R3, R15.reuse, R14.reuse ;  /* 0x0000000f030b7223 */ /* 0x180fe2000000c00e */
[C---:B------:R-:W-:Y:S02]  /*0b20*/  IADD3 R16, PT, PT, R17.reuse, 0x20, RZ ;  /* 0x0000002011107810 */ /* 0x040fe40007ffe0ff */
[----:B------:R-:W-:Y:S02]  /*0b30*/  ISETP.NE.AND P2, PT, R17, RZ, PT ;  /* 0x000000ff1100720c */ /* 0x000fe40003f45270 */
[----:B------:R-:W-:Y:S01]  /*0b40*/  LOP3.LUT R13, R11, 0x7fffff, RZ, 0xc0, !PT ;  /* 0x007fffff0b0d7812 */ /* 0x000fe200078ec0ff */
[CCC-:B------:R-:W-:Y:S01]  /*0b50*/  FFMA.RP R11, R3.reuse, R15.reuse, R14.reuse ;  /* 0x0000000f030b7223 */ /* 0x1c0fe2000000800e */
[----:B------:R-:W-:Y:S01]  /*0b60*/  FFMA.RM R14, R3, R15, R14 ;  /* 0x0000000f030e7223 */ /* 0x000fe2000000400e */
[----:B------:R-:W-:Y:S02]  /*0b70*/  ISETP.NE.AND P1, PT, R17, RZ, PT ;  /* 0x000000ff1100720c */ /* 0x000fe40003f25270 */
[----:B------:R-:W-:-:S02]  /*0b80*/  LOP3.LUT R13, R13, 0x800000, RZ, 0xfc, !PT ;  /* 0x008000000d0d7812 */ /* 0x000fc400078efcff */
[----:B------:R-:W-:Y:S02]  /*0b90*/  IADD3 R3, PT, PT, -R17, RZ, RZ ;  /* 0x000000ff11037210 */ /* 0x000fe40007ffe1ff */
[----:B------:R-:W-:Y:S02]  /*0ba0*/  SHF.L.U32 R16, R13, R16, RZ ;  /* 0x000000100d107219 */ /* 0x000fe400000006ff */
[----:B------:R-:W-:Y:S02]  /*0bb0*/  FSETP.NEU.FTZ.AND P0, PT, R11, R14, PT ;  /* 0x0000000e0b00720b */ /* 0x000fe40003f1d000 */
[----:B------:R-:W-:Y:S02]  /*0bc0*/  SEL R14, R3, RZ, P2 ;  /* 0x000000ff030e7207 */ /* 0x000fe40001000000 */
[----:B------:R-:W-:Y:S02]  /*0bd0*/  ISETP.NE.AND P1, PT, R16, RZ, P1 ;  /* 0x000000ff1000720c */ /* 0x000fe40000f25270 */
[----:B------:R-:W-:-:S02]  /*0be0*/  SHF.R.U32.HI R14, RZ, R14, R13 ;  /* 0x0000000eff0e7219 */ /* 0x000fc4000001160d */
[----:B------:R-:W-:Y:S02]  /*0bf0*/  PLOP3.LUT P0, PT, P0, P1, PT, 0xf8, 0x8f ;  /* 0x00000000008f781c */ /* 0x000fe40000703f70 */
[----:B------:R-:W-:Y:S02]  /*0c00*/  SHF.R.U32.HI R16, RZ, 0x1, R14 ;  /* 0x00000001ff107819 */ /* 0x000fe4000001160e */
[----:B------:R-:W-:-:S04]  /*0c10*/  SEL R3, RZ, 0x1, !P0 ;  /* 0x00000001ff037807 */ /* 0x000fc80004000000 */
[----:B------:R-:W-:-:S04]  /*0c20*/  LOP3.LUT R3, R3, 0x1, R16, 0xf8, !PT ;  /* 0x0000000103037812 */ /* 0x000fc800078ef810 */
[----:B------:R-:W-:-:S05]  /*0c30*/  LOP3.LUT R3, R3, R14, RZ, 0xc0, !PT ;  /* 0x0000000e03037212 */ /* 0x000fca00078ec0ff */
[----:B------:R-:W-:-:S05]  /*0c40*/  IMAD.IADD R3, R16, 0x1, R3 ;  /* 0x0000000110037824 */ /* 0x000fca00078e0203 */
[----:B------:R-:W-:Y:S01]  /*0c50*/  LOP3.LUT R0, R3, R0, RZ, 0xfc, !PT ;  /* 0x0000000003007212 */ /* 0x000fe200078efcff */
[----:B------:R-:W-:Y:S06]  /*0c60*/  BRA `(.L_x_13) ;  /* 0x0000000000107947 */ /* 0x000fec0003800000 */
.L_x_12:
[----:B------:R-:W-:-:S04]  /*0c70*/  LOP3.LUT R0, R0, 0x80000000, RZ, 0xc0, !PT ;  /* 0x8000000000007812 */ /* 0x000fc800078ec0ff */
[----:B------:R-:W-:Y:S01]  /*0c80*/  LOP3.LUT R0, R0, 0x7f800000, RZ, 0xfc, !PT ;  /* 0x7f80000000007812 */ /* 0x000fe200078efcff */
[----:B------:R-:W-:Y:S06]  /*0c90*/  BRA `(.L_x_13) ;  /* 0x0000000000047947 */ /* 0x000fec0003800000 */
.L_x_11:
[----:B------:R-:W-:-:S07]  /*0ca0*/  LEA R0, R16, R0, 0x17 ;  /* 0x0000000010007211 */ /* 0x000fce00078eb8ff */
.L_x_13:
[----:B------:R-:W-:Y:S05]  /*0cb0*/  BSYNC.RECONVERGENT B2 ;  /* 0x0000000000027941 */ /* 0x000fea0003800200 */
.L_x_10:
[----:B------:R-:W-:Y:S05]  /*0cc0*/  BRA `(.L_x_14) ;  /* 0x0000000000207947 */ /* 0x000fea0003800000 */
.L_x_9:
[----:B------:R-:W-:-:S04]  /*0cd0*/  LOP3.LUT R0, R14, 0x80000000, R3, 0x48, !PT ;  /* 0x800000000e007812 */ /* 0x000fc800078e4803 */
[----:B------:R-:W-:Y:S01]  /*0ce0*/  LOP3.LUT R0, R0, 0x7f800000, RZ, 0xfc, !PT ;  /* 0x7f80000000007812 */ /* 0x000fe200078efcff */
[----:B------:R-:W-:Y:S06]  /*0cf0*/  BRA `(.L_x_14) ;  /* 0x0000000000147947 */ /* 0x000fec0003800000 */
.L_x_8:
[----:B------:R-:W-:Y:S01]  /*0d00*/  LOP3.LUT R0, R14, 0x80000000, R3, 0x48, !PT ;  /* 0x800000000e007812 */ /* 0x000fe200078e4803 */
[----:B------:R-:W-:Y:S06]  /*0d10*/  BRA `(.L_x_14) ;  /* 0x00000000000c7947 */ /* 0x000fec0003800000 */
.L_x_7:
[----:B------:R-:W0:Y:S01]  /*0d20*/  MUFU.RSQ R0, -QNAN ;  /* 0xffc0000000007908 */ /* 0x000e220000001400 */
[----:B------:R-:W-:Y:S05]  /*0d30*/  BRA `(.L_x_14) ;  /* 0x0000000000047947 */ /* 0x000fea0003800000 */
.L_x_6:
[----:B------:R-:W-:-:S07]  /*0d40*/  FADD.FTZ R0, R3, R0 ;  /* 0x0000000003007221 */ /* 0x000fce0000010000 */
.L_x_14:
[----:B------:R-:W-:Y:S05]  /*0d50*/  BSYNC.RECONVERGENT B1 ;  /* 0x0000000000017941 */ /* 0x000fea0003800200 */
.L_x_4:
[----:B------:R-:W-:Y:S01]  /*0d60*/  HFMA2 R13, -RZ, RZ, 0, 0 ;  /* 0x00000000ff0d7431 */ /* 0x000fe200000001ff */
[----:B0-----:R-:W-:-:S03]  /*0d70*/  MOV R3, R0 ;  /* 0x0000000000037202 */ /* 0x001fc60000000f00 */
[----:B------:R-:W-:Y:S05]  /*0d80*/  RET.REL.NODEC R12 `(_Z15update_uv_inneriiPfS_S_S_S_S_S_) ;  /* 0xfffffff00c9c7950 */ /* 0x000fea0003c3ffff */
.L_x_15:
[----:B------:R-:W-:-:S00]  /*0d90*/  BRA `(.L_x_15) ;  /* 0xfffffffc00fc7947 */ /* 0x000fc0000383ffff */
[----:B------:R-:W-:-:S00]  /*0da0*/  NOP ;  /* 0x0000000000007918 */ /* 0x000fc00000000000 */
        /* <DEDUP_REMOVED lines=13> */
.L_x_51:


//--------------------- .text._Z14update_p_inneriiPfS_S_S_S_S_S_ --------------------------
	.section	.text._Z14update_p_inneriiPfS_S_S_S_S_S_,"ax",@progbits
	.align	128
        .global         _Z14update_p_inneriiPfS_S_S_S_S_S_
        .type           _Z14update_p_inneriiPfS_S_S_S_S_S_,@function
        .size           _Z14update_p_inneriiPfS_S_S_S_S_S_,(.L_x_52 - _Z14update_p_inneriiPfS_S_S_S_S_S_)
        .other          _Z14update_p_inneriiPfS_S_S_S_S_S_,@"STO_CUDA_ENTRY STV_DEFAULT"
_Z14update_p_inneriiPfS_S_S_S_S_S_:
.text._Z14update_p_inneriiPfS_S_S_S_S_S_:
[----:B------:R-:W-:Y:S01]  /*0000*/  LDC R1, c[0x0][0x37c] ;  /* 0x0000df00ff017b82 */ /* 0x000fe20000000800 */
[----:B------:R-:W0:Y:S01]  /*0010*/  S2R R0, SR_CTAID.X ;  /* 0x0000000000007919 */ /* 0x000e220000002500 */
[----:B------:R-:W1:Y:S01]  /*0020*/  LDCU.64 UR8, c[0x0][0x380] ;  /* 0x00007000ff0877ac */ /* 0x000e620008000a00 */
[----:B------:R-:W0:Y:S01]  /*0030*/  S2R R3, SR_TID.X ;  /* 0x0000000000037919 */ /* 0x000e220000002100 */
[----:B------:R-:W2:Y:S01]  /*0040*/  S2R R2, SR_CTAID.Y ;  /* 0x0000000000027919 */ /* 0x000ea20000002600 */
[----:B------:R-:W2:Y:S01]  /*0050*/  S2R R5, SR_TID.Y ;  /* 0x0000000000057919 */ /* 0x000ea20000002200 */
[----:B-1----:R-:W-:Y:S01]  /*0060*/  UIADD3 UR4, UPT, UPT, UR8, -0x1, URZ ;  /* 0xffffffff08047890 */ /* 0x002fe2000fffe0ff */
[----:B0-----:R-:W-:-:S05]  /*0070*/  IMAD R0, R0, 0x8, R3 ;  /* 0x0000000800007824 */ /* 0x001fca00078e0203 */
[----:B------:R-:W-:Y:S01]  /*0080*/  ISETP.GE.AND P0, PT, R0, UR4, PT ;  /* 0x0000000400007c0c */ /* 0x000fe2000bf06270 */
[----:B------:R-:W-:Y:S01]  /*0090*/  UIADD3 UR4, UPT, UPT, UR9, -0x1, URZ ;  /* 0xffffffff09047890 */ /* 0x000fe2000fffe0ff */
[----:B--2---:R-:W-:Y:S02]  /*00a0*/  IMAD R2, R2, 0x4, R5 ;  /* 0x0000000402027824 */ /* 0x004fe400078e0205 */
[----:B------:R-:W-:-:S04]  /*00b0*/  ISETP.LT.OR P0, PT, R0, 0x1, P0 ;  /* 0x000000010000780c */ /* 0x000fc80000701670 */
[----:B------:R-:W-:-:S04]  /*00c0*/  ISETP.EQ.OR P0, PT, R2, RZ, P0 ;  /* 0x000000ff0200720c */ /* 0x000fc80000702670 */
[----:B------:R-:W-:-:S13]  /*00d0*/  ISETP.GE.OR P0, PT, R2, UR4, P0 ;  /* 0x0000000402007c0c */ /* 0x000fda0008706670 */
[----:B------:R-:W-:Y:S05]  /*00e0*/  @P0 EXIT ;  /* 0x000000000000094d */ /* 0x000fea0003800000 */
[----:B------:R-:W0:Y:S01]  /*00f0*/  LDCU.64 UR4, c[0x0][0x3b8] ;  /* 0x00007700ff0477ac */ /* 0x000e220008000a00 */
[----:B------:R-:W1:Y:S01]  /*0100*/  LDC.64 R8, c[0x0][0x3b8] ;  /* 0x0000ee00ff087b82 */ /* 0x000e620000000a00 */
[----:B------:R-:W-:Y:S02]  /*0110*/  IMAD R3, R2, UR8, RZ ;  /* 0x0000000802037c24 */ /* 0x000fe4000f8e02ff */
[----:B------:R-:W-:Y:S01]  /*0120*/  IMAD R6, RZ, RZ, -UR8 ;  /* 0x80000008ff067e24 */ /* 0x000fe2000f8e02ff */
[----:B------:R-:W2:Y:S01]  /*0130*/  LDCU.64 UR6, c[0x0][0x358] ;  /* 0x00006b00ff0677ac */ /* 0x000ea20008000a00 */
[----:B------:R-:W-:Y:S01]  /*0140*/  VIADD R7, R3, UR8 ;  /* 0x0000000803077c36 */ /* 0x000fe20008000000 */
[----:B------:R-:W-:Y:S02]  /*0150*/  IADD3 R2, P0, PT, R0, R3, RZ ;  /* 0x0000000300027210 */ /* 0x000fe40007f1e0ff */
[----:B------:R-:W3:Y:S02]  /*0160*/  LDC.64 R4, c[0x0][0x3a0] ;  /* 0x0000e800ff047b82 */ /* 0x000ee40000000a00 */
[----:B------:R-:W-:-:S02]  /*0170*/  LEA R11, R6, R7, 0x1 ;  /* 0x00000007060b7211 */ /* 0x000fc400078e08ff */
[----:B------:R-:W-:-:S03]  /*0180*/  LEA.HI.X.SX32 R13, R3, RZ, 0x1, P0 ;  /* 0x000000ff030d7211 */ /* 0x000fc600000f0eff */
[----:B------:R-:W-:Y:S01]  /*0190*/  IMAD.IADD R3, R0, 0x1, R11 ;  /* 0x0000000100037824 */ /* 0x000fe200078e020b */
[----:B0-----:R-:W-:Y:S01]  /*01a0*/  LEA R6, P0, R2, UR4, 0x2 ;  /* 0x0000000402067c11 */ /* 0x001fe2000f8010ff */
[----:B------:R-:W-:-:S03]  /*01b0*/  IMAD.IADD R11, R0, 0x1, R7 ;  /* 0x00000001000b7824 */ /* 0x000fc600078e0207 */
[----:B------:R-:W-:Y:S01]  /*01c0*/  LEA.HI.X R7, R2, UR5, R13, 0x2, P0 ;  /* 0x0000000502077c11 */ /* 0x000fe200080f140d */
[----:B------:R-:W-:Y:S02]  /*01d0*/  VIADD R2, R3, UR8 ;  /* 0x0000000803027c36 */ /* 0x000fe40008000000 */
[--C-:B-1----:R-:W-:Y:S02]  /*01e0*/  IMAD.WIDE R10, R11, 0x4, R8.reuse ;  /* 0x000000040b0a7825 */ /* 0x102fe400078e0208 */
[----:B--2---:R-:W2:Y:S02]  /*01f0*/  LDG.E R0, desc[UR6][R6.64+0x4] ;  /* 0x0000040606007981 */ /* 0x004ea4000c1e1900 */
[----:B------:R-:W-:Y:S02]  /*0200*/  IMAD.WIDE R8, R3, 0x4, R8 ;  /* 0x0000000403087825 */ /* 0x000fe400078e0208 */
[----:B------:R0:W2:Y:S02]  /*0210*/  LDG.E R3, desc[UR6][R6.64+-0x4] ;  /* 0xfffffc0606037981 */ /* 0x0000a4000c1e1900 */
[----:B---3--:R-:W-:-:S02]  /*0220*/  IMAD.WIDE R4, R2, 0x4, R4 ;  /* 0x0000000402047825 */ /* 0x008fc400078e0204 */
[----:B------:R-:W3:Y:S04]  /*0230*/  LDG.E R10, desc[UR6][R10.64] ;  /* 0x000000060a0a7981 */ /* 0x000ee8000c1e1900 */
[----:B------:R-:W3:Y:S04]  /*0240*/  LDG.E R9, desc[UR6][R8.64] ;  /* 0x0000000608097981 */ /* 0x000ee8000c1e1900 */
[----:B------:R-:W4:Y:S01]  /*0250*/  LDG.E R4, desc[UR6][R4.64] ;  /* 0x0000000604047981 */ /* 0x000f22000c1e1900 */
[----:B------:R-:W-:Y:S01]  /*0260*/  MOV R13, 0x42c7ffff ;  /* 0x42c7ffff000d7802 */ /* 0x000fe20000000f00 */
[----:B------:R-:W-:-:S04]  /*0270*/  IMAD.MOV.U32 R14, RZ, RZ, 0x3c23d70b ;  /* 0x3c23d70bff0e7424 */ /* 0x000fc800078e00ff */
[----:B0-----:R-:W-:Y:S01]  /*0280*/  FFMA R6, R13, -R14, 1 ;  /* 0x3f8000000d067423 */ /* 0x001fe2000000080e */
[----:B------:R-:W-:Y:S01]  /*0290*/  BSSY.RECONVERGENT B1, `(.L_x_16) ;  /* 0x0000011000017945 */ /* 0x000fe20003800200 */
[----:B--2---:R-:W-:Y:S01]  /*02a0*/  FADD R0, R0, R3 ;  /* 0x0000000300007221 */ /* 0x004fe20000000000 */
[----:B---3--:R-:W-:Y:S01]  /*02b0*/  FADD R3, R10, R9 ;  /* 0x000000090a037221 */ /* 0x008fe20000000000 */
[----:B----4-:R-:W-:-:S03]  /*02c0*/  FMUL R12, R4, 0.050000000745058059692 ;  /* 0x3d4ccccd040c7820 */ /* 0x010fc60000400000 */
[----:B------:R-:W-:Y:S01]  /*02d0*/  FMUL R3, R3, 0.0025000001769512891769 ;  /* 0x3b23d70b03037820 */ /* 0x000fe20000400000 */
[----:B------:R-:W-:-:S03]  /*02e0*/  FMUL R12, R12, 0.050000000745058059692 ;  /* 0x3d4ccccd0c0c7820 */ /* 0x000fc60000400000 */
[----:B------:R-:W-:Y:S01]  /*02f0*/  FFMA R0, R0, 0.0025000001769512891769, R3 ;  /* 0x3b23d70b00007823 */ /* 0x000fe20000000003 */
[----:B------:R-:W-:-:S04]  /*0300*/  FMUL R3, R12, 0.050000000745058059692 ;  /* 0x3d4ccccd0c037820 */ /* 0x000fc80000400000 */
[----:B------:R-:W-:-:S04]  /*0310*/  FFMA R0, R3, -0.050000000745058059692, R0 ;  /* 0xbd4ccccd03007823 */ /* 0x000fc80000000000 */
[----:B------:R-:W0:Y:S01]  /*0320*/  FCHK P0, R0, 0.010000000707805156708 ;  /* 0x3c23d70b00007902 */ /* 0x000e220000000000 */
[----:B------:R-:W-:-:S04]  /*0330*/  FFMA R3, R6, R13, 99.99999237060546875 ;  /* 0x42c7ffff06037423 */ /* 0x000fc8000000000d */
[----:B------:R-:W-:-:S04]  /*0340*/  FFMA R4, R0, R3, RZ ;  /* 0x0000000300047223 */ /* 0x000fc800000000ff */
[----:B------:R-:W-:-:S04]  /*0350*/  FFMA R5, R4, -0.010000000707805156708, R0 ;  /* 0xbc23d70b04057823 */ /* 0x000fc80000000000 */
[----:B------:R-:W-:Y:S01]  /*0360*/  FFMA R7, R3, R5, R4 ;  /* 0x0000000503077223 */ /* 0x000fe20000000004 */
[----:B0-----:R-:W-:Y:S06]  /*0370*/  @!P0 BRA `(.L_x_17) ;  /* 0x0000000000088947 */ /* 0x001fec0003800000 */
[----:B------:R-:W-:-:S07]  /*0380*/  MOV R4, 0x3a0 ;  /* 0x000003a000047802 */ /* 0x000fce0000000f00 */
[----:B------:R-:W-:Y:S05]  /*0390*/  CALL.REL.NOINC `($__internal_1_$__cuda_sm3x_div_rn_noftz_f32_slowpath) ;  /* 0x0000000000147944 */ /* 0x000fea0003c00000 */
.L_x_17:
[----:B------:R-:W-:Y:S05]  /*03a0*/  BSYNC.RECONVERGENT B1 ;  /* 0x0000000000017941 */ /* 0x000fea0003800200 */
.L_x_16:
[----:B------:R-:W0:Y:S02]  /*03b0*/  LDC.64 R4, c[0x0][0x398] ;  /* 0x0000e600ff047b82 */ /* 0x000e240000000a00 */
[----:B0-----:R-:W-:-:S05]  /*03c0*/  IMAD.WIDE R2, R2, 0x4, R4 ;  /* 0x0000000402027825 */ /* 0x001fca00078e0204 */
[----:B------:R-:W-:Y:S01]  /*03d0*/  STG.E desc[UR6][R2.64], R7 ;  /* 0x0000000702007986 */ /* 0x000fe2000c101906 */
[----:B------:R-:W-:Y:S05]  /*03e0*/  EXIT ;  /* 0x000000000000794d */ /* 0x000fea0003800000 */
        .weak           $__internal_1_$__cuda_sm3x_div_rn_noftz_f32_slowpath
        .type           $__internal_1_$__cuda_sm3x_div_rn_noftz_f32_slowpath,@function
        .size           $__internal_1_$__cuda_sm3x_div_rn_noftz_f32_slowpath,(.L_x_52 - $__internal_1_$__cuda_sm3x_div_rn_noftz_f32_slowpath)
$__internal_1_$__cuda_sm3x_div_rn_noftz_f32_slowpath:
[--C-:B------:R-:W-:Y:S01]  /*03f0*/  SHF.R.U32.HI R3, RZ, 0x17, R0.reuse ;  /* 0x00000017ff037819 */ /* 0x100fe20000011600 */
[----:B------:R-:W-:Y:S04]  /*0400*/  BSSY.RECONVERGENT B0, `(.L_x_18) ;  /* 0x000005c000007945 */ /* 0x000fe80003800200 */
[----:B------:R-:W-:Y:S01]  /*0410*/  BSSY.RELIABLE B2, `(.L_x_19) ;  /* 0x000001a000027945 */ /* 0x000fe20003800100 */
[----:B------:R-:W-:Y:S01]  /*0420*/  IMAD.MOV.U32 R5, RZ, RZ, R0 ;  /* 0x000000ffff057224 */ /* 0x000fe200078e0000 */
[----:B------:R-:W-:-:S05]  /*0430*/  LOP3.LUT R3, R3, 0xff, RZ, 0xc0, !PT ;  /* 0x000000ff03037812 */ /* 0x000fca00078ec0ff */
[----:B------:R-:W-:-:S05]  /*0440*/  VIADD R7, R3, 0xffffffff ;  /* 0xffffffff03077836 */ /* 0x000fca0000000000 */
[----:B------:R-:W-:-:S13]  /*0450*/  ISETP.GT.U32.OR P0, PT, R7, 0xfd, !PT ;  /* 0x000000fd0700780c */ /* 0x000fda0007f04470 */
[----:B------:R-:W-:Y:S01]  /*0460*/  @!P0 MOV R6, RZ ;  /* 0x000000ff00068202 */ /* 0x000fe20000000f00 */
[----:B------:R-:W-:Y:S06]  /*0470*/  @!P0 BRA `(.L_x_20) ;  /* 0x00000000004c8947 */ /* 0x000fec0003800000 */
[----:B------:R-:W-:-:S13]  /*0480*/  FSETP.GTU.FTZ.AND P0, PT, |R0|, +INF , PT ;  /* 0x7f8000000000780b */ /* 0x000fda0003f1c200 */
[----:B------:R-:W-:Y:S05]  /*0490*/  @P0 BREAK.RELIABLE B2 ;  /* 0x0000000000020942 */ /* 0x000fea0003800100 */
[----:B------:R-:W-:Y:S05]  /*04a0*/  @P0 BRA `(.L_x_21) ;  /* 0x0000000400400947 */ /* 0x000fea0003800000 */
[----:B------:R-:W-:-:S05]  /*04b0*/  IMAD.MOV.U32 R6, RZ, RZ, 0x3c23d70b ;  /* 0x3c23d70bff067424 */ /* 0x000fca00078e00ff */
[----:B------:R-:W-:-:S13]  /*04c0*/  LOP3.LUT P0, RZ, R6, 0x7fffffff, R5, 0xc8, !PT ;  /* 0x7fffffff06ff7812 */ /* 0x000fda000780c805 */
[----:B------:R-:W-:Y:S05]  /*04d0*/  @!P0 BREAK.RELIABLE B2 ;  /* 0x0000000000028942 */ /* 0x000fea0003800100 */
[----:B------:R-:W-:Y:S05]  /*04e0*/  @!P0 BRA `(.L_x_22) ;  /* 0x0000000400288947 */ /* 0x000fea0003800000 */
[----:B------:R-:W-:-:S13]  /*04f0*/  LOP3.LUT P0, RZ, R5, 0x7fffffff, RZ, 0xc0, !PT ;  /* 0x7fffffff05ff7812 */ /* 0x000fda000780c0ff */
[----:B------:R-:W-:Y:S05]  /*0500*/  @!P0 BREAK.RELIABLE B2 ;  /* 0x0000000000028942 */ /* 0x000fea0003800100 */
[----:B------:R-:W-:Y:S05]  /*0510*/  @!P0 BRA `(.L_x_23) ;  /* 0x0000000400148947 */ /* 0x000fea0003800000 */
[----:B------:R-:W-:Y:S02]  /*0520*/  FSETP.NEU.FTZ.AND P0, PT, |R0|, +INF , PT ;  /* 0x7f8000000000780b */ /* 0x000fe40003f1d200 */
[----:B------:R-:W-:-:S04]  /*0530*/  LOP3.LUT P1, RZ, R6, 0x7fffffff, RZ, 0xc0, !PT ;  /* 0x7fffffff06ff7812 */ /* 0x000fc8000782c0ff */
[----:B------:R-:W-:-:S13]  /*0540*/  PLOP3.LUT P0, PT, P0, P1, PT, 0x2f, 0xf2 ;  /* 0x0000000000f2781c */ /* 0x000fda0000702577 */
[----:B------:R-:W-:Y:S05]  /*0550*/  @P0 BREAK.RELIABLE B2 ;  /* 0x0000000000020942 */ /* 0x000fea0003800100 */
[----:B------:R-:W-:Y:S05]  /*0560*/  @P0 BRA `(.L_x_24) ;  /* 0x0000000000f40947 */ /* 0x000fea0003800000 */
[----:B------:R-:W-:-:S13]  /*0570*/  ISETP.GE.AND P0, PT, R7, RZ, PT ;  /* 0x000000ff0700720c */ /* 0x000fda0003f06270 */
[----:B------:R-:W-:Y:S02]  /*0580*/  @P0 IMAD.MOV.U32 R6, RZ, RZ, RZ ;  /* 0x000000ffff060224 */ /* 0x000fe400078e00ff */
[----:B------:R-:W-:Y:S01]  /*0590*/  @!P0 FFMA R5, R0, 1.84467440737095516160e+19, RZ ;  /* 0x5f80000000058823 */ /* 0x000fe200000000ff */
[----:B------:R-:W-:-:S07]  /*05a0*/  @!P0 IMAD.MOV.U32 R6, RZ, RZ, -0x40 ;  /* 0xffffffc0ff068424 */ /* 0x000fce00078e00ff */
.L_x_20:
[----:B------:R-:W-:Y:S05]  /*05b0*/  BSYNC.RELIABLE B2 ;  /* 0x0000000000027941 */ /* 0x000fea0003800100 */
.L_x_19:
[----:B------:R-:W-:Y:S01]  /*05c0*/  UMOV UR4, 0x3c23d70b ;  /* 0x3c23d70b00047882 */ /* 0x000fe20000000000 */
[----:B------:R-:W-:Y:S01]  /*05d0*/  IADD3 R3, PT, PT, R3, -0x7f, RZ ;  /* 0xffffff8103037810 */ /* 0x000fe20007ffe0ff */
[----:B------:R-:W-:Y:S01]  /*05e0*/  UIADD3 UR4, UPT, UPT, UR4, 0x3800000, URZ ;  /* 0x0380000004047890 */ /* 0x000fe2000fffe0ff */
[----:B------:R-:W-:Y:S02]  /*05f0*/  BSSY.RECONVERGENT B2, `(.L_x_25) ;  /* 0x0000033000027945 */ /* 0x000fe40003800200 */
[----:B------:R-:W-:Y:S01]  /*0600*/  IADD3 R6, PT, PT, R6, 0x7, R3 ;  /* 0x0000000706067810 */ /* 0x000fe20007ffe003 */
[----:B------:R-:W-:Y:S02]  /*0610*/  IMAD R0, R3, -0x800000, R5 ;  /* 0xff80000003007824 */ /* 0x000fe400078e0205 */
[----:B------:R-:W-:-:S03]  /*0620*/  FADD.FTZ R9, -RZ, -UR4 ;  /* 0x80000004ff097e21 */ /* 0x000fc60008010100 */
[----:B------:R-:W0:Y:S02]  /*0630*/  MUFU.RCP R7, UR4 ;  /* 0x0000000400077d08 */ /* 0x000e240008001000 */
        /* <DEDUP_REMOVED lines=9> */
[----:B------:R-:W-:-:S04]  /*06d0*/  IMAD.IADD R10, R0, 0x1, R6 ;  /* 0x00000001000a7824 */ /* 0x000fc800078e0206 */
[----:B------:R-:W-:-:S05]  /*06e0*/  VIADD R0, R10, 0xffffffff ;  /* 0xffffffff0a007836 */ /* 0x000fca0000000000 */
        /* <DEDUP_REMOVED lines=9> */
[CCC-:B------:R-:W-:Y:S01]  /*0780*/  FFMA.RZ R0, R7.reuse, R9.reuse, R8.reuse ;  /* 0x0000000907007223 */ /* 0x1c0fe2000000c008 */
[C---:B------:R-:W-:Y:S01]  /*0790*/  VIADD R6, R10.reuse, 0x20 ;  /* 0x000000200a067836 */ /* 0x040fe20000000000 */
[C---:B------:R-:W-:Y:S02]  /*07a0*/  ISETP.NE.AND P2, PT, R10.reuse, RZ, PT ;  /* 0x000000ff0a00720c */ /* 0x040fe40003f45270 */
[----:B------:R-:W-:Y:S02]  /*07b0*/  ISETP.NE.AND P1, PT, R10, RZ, PT ;  /* 0x000000ff0a00720c */ /* 0x000fe40003f25270 */
[----:B------:R-:W-:Y:S01]  /*07c0*/  LOP3.LUT R3, R0, 0x7fffff, RZ, 0xc0, !PT ;  /* 0x007fffff00037812 */ /* 0x000fe200078ec0ff */
[CCC-:B------:R-:W-:Y:S01]  /*07d0*/  FFMA.RP R0, R7.reuse, R9.reuse, R8.reuse ;  /* 0x0000000907007223 */ /* 0x1c0fe20000008008 */
[----:B------:R-:W-:Y:S01]  /*07e0*/  FFMA.RM R7, R7, R9, R8 ;  /* 0x0000000907077223 */ /* 0x000fe20000004008 */
[----:B------:R-:W-:Y:S02]  /*07f0*/  IADD3 R8, PT, PT, -R10, RZ, RZ ;  /* 0x000000ff0a087210 */ /* 0x000fe40007ffe1ff */
[----:B------:R-:W-:-:S02]  /*0800*/  LOP3.LUT R3, R3, 0x800000, RZ, 0xfc, !PT ;  /* 0x0080000003037812 */ /* 0x000fc400078efcff */
[----:B------:R-:W-:Y:S02]  /*0810*/  FSETP.NEU.FTZ.AND P0, PT, R0, R7, PT ;  /* 0x000000070000720b */ /* 0x000fe40003f1d000 */
[----:B------:R-:W-:Y:S02]  /*0820*/  SHF.L.U32 R6, R3, R6, RZ ;  /* 0x0000000603067219 */ /* 0x000fe400000006ff */
[----:B------:R-:W-:Y:S02]  /*0830*/  SEL R0, R8, RZ, P2 ;  /* 0x000000ff08007207 */ /* 0x000fe40001000000 */
[----:B------:R-:W-:Y:S02]  /*0840*/  ISETP.NE.AND P1, PT, R6, RZ, P1 ;  /* 0x000000ff0600720c */ /* 0x000fe40000f25270 */
[----:B------:R-:W-:Y:S02]  /*0850*/  SHF.R.U32.HI R0, RZ, R0, R3 ;  /* 0x00000000ff007219 */ /* 0x000fe40000011603 */
[----:B------:R-:W-:-:S02]  /*0860*/  PLOP3.LUT P0, PT, P0, P1, PT, 0xf8, 0x8f ;  /* 0x00000000008f781c */ /* 0x000fc40000703f70 */
[----:B------:R-:W-:Y:S02]  /*0870*/  SHF.R.U32.HI R6, RZ, 0x1, R0 ;  /* 0x00000001ff067819 */ /* 0x000fe40000011600 */
[----:B------:R-:W-:-:S04]  /*0880*/  SEL R3, RZ, 0x1, !P0 ;  /* 0x00000001ff037807 */ /* 0x000fc80004000000 */
[----:B------:R-:W-:-:S04]  /*0890*/  LOP3.LUT R3, R3, 0x1, R6, 0xf8, !PT ;  /* 0x0000000103037812 */ /* 0x000fc800078ef806 */
[----:B------:R-:W-:-:S05]  /*08a0*/  LOP3.LUT R3, R3, R0, RZ, 0xc0, !PT ;  /* 0x0000000003037212 */ /* 0x000fca00078ec0ff */
[----:B------:R-:W-:-:S05]  /*08b0*/  IMAD.IADD R6, R6, 0x1, R3 ;  /* 0x0000000106067824 */ /* 0x000fca00078e0203 */
[----:B------:R-:W-:Y:S01]  /*08c0*/  LOP3.LUT R5, R6, R5, RZ, 0xfc, !PT ;  /* 0x0000000506057212 */ /* 0x000fe200078efcff */
[----:B------:R-:W-:Y:S06]  /*08d0*/  BRA `(.L_x_28) ;  /* 0x0000000000107947 */ /* 0x000fec0003800000 */
.L_x_27:
[----:B------:R-:W-:-:S04]  /*08e0*/  LOP3.LUT R5, R5, 0x80000000, RZ, 0xc0, !PT ;  /* 0x8000000005057812 */ /* 0x000fc800078ec0ff */
[----:B------:R-:W-:Y:S01]  /*08f0*/  LOP3.LUT R5, R5, 0x7f800000, RZ, 0xfc, !PT ;  /* 0x7f80000005057812 */ /* 0x000fe200078efcff */
[----:B------:R-:W-:Y:S06]  /*0900*/  BRA `(.L_x_28) ;  /* 0x0000000000047947 */ /* 0x000fec0003800000 */
.L_x_26:
[----:B------:R-:W-:-:S07]  /*0910*/  IMAD R5, R6, 0x800000, R5 ;  /* 0x0080000006057824 */ /* 0x000fce00078e0205 */
.L_x_28:
[----:B------:R-:W-:Y:S05]  /*0920*/  BSYNC.RECONVERGENT B2 ;  /* 0x0000000000027941 */ /* 0x000fea0003800200 */
.L_x_25:
[----:B------:R-:W-:Y:S05]  /*0930*/  BRA `(.L_x_29) ;  /* 0x0000000000207947 */ /* 0x000fea0003800000 */
.L_x_24:
[----:B------:R-:W-:-:S04]  /*0940*/  LOP3.LUT R5, R6, 0x80000000, R5, 0x48, !PT ;  /* 0x8000000006057812 */ /* 0x000fc800078e4805 */
[----:B------:R-:W-:Y:S01]  /*0950*/  LOP3.LUT R5, R5, 0x7f800000, RZ, 0xfc, !PT ;  /* 0x7f80000005057812 */ /* 0x000fe200078efcff */
[----:B------:R-:W-:Y:S06]  /*0960*/  BRA `(.L_x_29) ;  /* 0x0000000000147947 */ /* 0x000fec0003800000 */
.L_x_23:
[----:B------:R-:W-:Y:S01]  /*0970*/  LOP3.LUT R5, R6, 0x80000000, R5, 0x48, !PT ;  /* 0x8000000006057812 */ /* 0x000fe200078e4805 */
[----:B------:R-:W-:Y:S06]  /*0980*/  BRA `(.L_x_29) ;  /* 0x00000000000c7947 */ /* 0x000fec0003800000 */
.L_x_22:
[----:B------:R-:W0:Y:S01]  /*0990*/  MUFU.RSQ R5, -QNAN ;  /* 0xffc0000000057908 */ /* 0x000e220000001400 */
[----:B------:R-:W-:Y:S05]  /*09a0*/  BRA `(.L_x_29) ;  /* 0x0000000000047947 */ /* 0x000fea0003800000 */
.L_x_21:
[----:B------:R-:W-:-:S07]  /*09b0*/  FADD.FTZ R5, R0, 0.010000000707805156708 ;  /* 0x3c23d70b00057421 */ /* 0x000fce0000010000 */
.L_x_29:
[----:B------:R-:W-:Y:S05]  /*09c0*/  BSYNC.RECONVERGENT B0 ;  /* 0x0000000000007941 */ /* 0x000fea0003800200 */
.L_x_18:
[----:B0-----:R-:W-:Y:S01]  /*09d0*/  MOV R7, R5 ;  /* 0x0000000500077202 */ /* 0x001fe20000000f00 */
[----:B------:R-:W-:-:S04]  /*09e0*/  IMAD.MOV.U32 R5, RZ, RZ, 0x0 ;  /* 0x00000000ff057424 */ /* 0x000fc800078e00ff */
[----:B------:R-:W-:Y:S05]  /*09f0*/  RET.REL.NODEC R4 `(_Z14update_p_inneriiPfS_S_S_S_S_S_) ;  /* 0xfffffff404807950 */ /* 0x000fea0003c3ffff */
.L_x_30:
        /* <DEDUP_REMOVED lines=16> */
.L_x_52:


//--------------------- .text._Z14update_b_inneriiPfS_S_S_S_S_S_ --------------------------
	.section	.text._Z14update_b_inneriiPfS_S_S_S_S_S_,"ax",@progbits
	.align	128
        .global         _Z14update_b_inneriiPfS_S_S_S_S_S_
        .type           _Z14update_b_inneriiPfS_S_S_S_S_S_,@function
        .size           _Z14update_b_inneriiPfS_S_S_S_S_S_,(.L_x_53 - _Z14update_b_inneriiPfS_S_S_S_S_S_)
        .other          _Z14update_b_inneriiPfS_S_S_S_S_S_,@"STO_CUDA_ENTRY STV_DEFAULT"
_Z14update_b_inneriiPfS_S_S_S_S_S_:
.text._Z14update_b_inneriiPfS_S_S_S_S_S_:
        /* <DEDUP_REMOVED lines=8> */
[C---:B------:R-:W-:Y:S01]  /*0080*/  ISETP.GE.AND P0, PT, R6.reuse, UR4, PT ;  /* 0x0000000406007c0c */ /* 0x040fe2000bf06270 */
[----:B------:R-:W-:Y:S01]  /*0090*/  UIADD3 UR4, UPT, UPT, UR7, -0x1, URZ ;  /* 0xffffffff07047890 */ /* 0x000fe2000fffe0ff */
[----:B--2---:R-:W-:Y:S02]  /*00a0*/  IMAD R9, R9, 0x4, R0 ;  /* 0x0000000409097824 */ /* 0x004fe400078e0200 */
[----:B------:R-:W-:-:S04]  /*00b0*/  ISETP.LT.OR P0, PT, R6, 0x1, P0 ;  /* 0x000000010600780c */ /* 0x000fc80000701670 */
[----:B------:R-:W-:-:S04]  /*00c0*/  ISETP.EQ.OR P0, PT, R9, RZ, P0 ;  /* 0x000000ff0900720c */ /* 0x000fc80000702670 */
[----:B------:R-:W-:-:S13]  /*00d0*/  ISETP.GE.OR P0, PT, R9, UR4, P0 ;  /* 0x0000000409007c0c */ /* 0x000fda0008706670 */
[----:B------:R-:W-:Y:S05]  /*00e0*/  @P0 EXIT ;  /* 0x000000000000094d */ /* 0x000fea0003800000 */
[----:B------:R-:W0:Y:S01]  /*00f0*/  LDCU.64 UR8, c[0x0][0x388] ;  /* 0x00007100ff0877ac */ /* 0x000e220008000a00 */
[----:B------:R-:W-:Y:S01]  /*0100*/  IMAD R9, R9, UR6, RZ ;  /* 0x0000000609097c24 */ /* 0x000fe2000f8e02ff */
[----:B------:R-:W1:Y:S04]  /*0110*/  LDCU.64 UR4, c[0x0][0x358] ;  /* 0x00006b00ff0477ac */ /* 0x000e680008000a00 */
[----:B------:R-:W-:-:S04]  /*0120*/  IADD3 R4, P0, PT, R6, R9, RZ ;  /* 0x0000000906047210 */ /* 0x000fc80007f1e0ff */
[----:B------:R-:W-:Y:S02]  /*0130*/  LEA.HI.X.SX32 R3, R9, RZ, 0x1, P0 ;  /* 0x000000ff09037211 */ /* 0x000fe400000f0eff */
[C---:B------:R-:W-:Y:S02]  /*0140*/  SHF.L.U32 R2, R4.reuse, 0x2, RZ ;  /* 0x0000000204027819 */ /* 0x040fe400000006ff */
[----:B------:R-:W-:Y:S02]  /*0150*/  SHF.L.U64.HI R4, R4, 0x2, R3 ;  /* 0x0000000204047819 */ /* 0x000fe40000010203 */
[----:B0-----:R-:W-:-:S04]  /*0160*/  IADD3 R10, P0, PT, R2, UR8, RZ ;  /* 0x00000008020a7c10 */ /* 0x001fc8000ff1e0ff */
[----:B------:R-:W-:-:S05]  /*0170*/  IADD3.X R11, PT, PT, R4, UR9, RZ, P0, !PT ;  /* 0x00000009040b7c10 */ /* 0x000fca00087fe4ff */
[----:B-1----:R-:W2:Y:S04]  /*0180*/  LDG.E R0, desc[UR4][R10.64+0x4] ;  /* 0x000004040a007981 */ /* 0x002ea8000c1e1900 */
[----:B------:R-:W2:Y:S01]  /*0190*/  LDG.E R3, desc[UR4][R10.64+-0x4] ;  /* 0xfffffc040a037981 */ /* 0x000ea2000c1e1900 */
[----:B------:R-:W-:Y:S01]  /*01a0*/  IMAD.MOV.U32 R8, RZ, RZ, 0x41200000 ;  /* 0x41200000ff087424 */ /* 0x000fe200078e00ff */
[----:B------:R-:W-:Y:S01]  /*01b0*/  BSSY.RECONVERGENT B0, `(.L_x_31) ;  /* 0x000000e000007945 */ /* 0x000fe20003800200 */
[----:B------:R-:W-:-:S04]  /*01c0*/  IMAD.MOV.U32 R5, RZ, RZ, 0x3dcccccd ;  /* 0x3dcccccdff057424 */ /* 0x000fc800078e00ff */
[----:B------:R-:W-:-:S04]  /*01d0*/  FFMA R7, R8, -R5, 1 ;  /* 0x3f80000008077423 */ /* 0x000fc80000000805 */
[----:B------:R-:W-:Y:S01]  /*01e0*/  FFMA R7, R7, R8, 10 ;  /* 0x4120000007077423 */ /* 0x000fe20000000008 */
[----:B--2---:R-:W-:-:S04]  /*01f0*/  FADD R0, R0, -R3 ;  /* 0x8000000300007221 */ /* 0x004fc80000000000 */
[----:B------:R-:W0:Y:S01]  /*0200*/  FCHK P0, R0, 0.10000000149011611938 ;  /* 0x3dcccccd00007902 */ /* 0x000e220000000000 */
[----:B------:R-:W-:-:S04]  /*0210*/  FFMA R3, R0, R7, RZ ;  /* 0x0000000700037223 */ /* 0x000fc800000000ff */
[----:B------:R-:W-:-:S04]  /*0220*/  FFMA R8, R3, -0.10000000149011611938, R0 ;  /* 0xbdcccccd03087823 */ /* 0x000fc80000000000 */
[----:B------:R-:W-:Y:S01]  /*0230*/  FFMA R7, R7, R8, R3 ;  /* 0x0000000807077223 */ /* 0x000fe20000000003 */
[----:B0-----:R-:W-:Y:S06]  /*0240*/  @!P0 BRA `(.L_x_32) ;  /* 0x0000000000108947 */ /* 0x001fec0003800000 */
[----:B------:R-:W-:Y:S02]  /*0250*/  MOV R3, R0 ;  /* 0x0000000000037202 */ /* 0x000fe40000000f00 */
[----:B------:R-:W-:-:S07]  /*0260*/  MOV R10, 0x280 ;  /* 0x00000280000a7802 */ /* 0x000fce0000000f00 */
[----:B------:R-:W-:Y:S05]  /*0270*/  CALL.REL.NOINC `($__internal_2_$__cuda_sm3x_div_rn_noftz_f32_slowpath) ;  /* 0x0000000400387944 */ /* 0x000fea0003c00000 */
[----:B------:R-:W-:-:S07]  /*0280*/  IMAD.MOV.U32 R7, RZ, RZ, R0 ;  /* 0x000000ffff077224 */ /* 0x000fce00078e0000 */
.L_x_32:
[----:B------:R-:W-:Y:S05]  /*0290*/  BSYNC.RECONVERGENT B0 ;  /* 0x0000000000007941 */ /* 0x000fea0003800200 */
.L_x_31:
[----:B------:R-:W0:Y:S01]  /*02a0*/  LDCU UR6, c[0x0][0x380] ;  /* 0x00007000ff0677ac */ /* 0x000e220008000800 */
[----:B------:R-:W1:Y:S01]  /*02b0*/  LDC.64 R12, c[0x0][0x390] ;  /* 0x0000e400ff0c7b82 */ /* 0x000e620000000a00 */
[----:B0-----:R-:W-:Y:S01]  /*02c0*/  IADD3 R0, PT, PT, RZ, -UR6, RZ ;  /* 0x80000006ff007c10 */ /* 0x001fe2000fffe0ff */
[----:B------:R-:W-:-:S04]  /*02d0*/  VIADD R9, R9, UR6 ;  /* 0x0000000609097c36 */ /* 0x000fc80008000000 */
[--C-:B------:R-:W-:Y:S02]  /*02e0*/  IMAD R3, R0, 0x2, R9.reuse ;  /* 0x0000000200037824 */ /* 0x100fe400078e0209 */
[----:B------:R-:W-:-:S03]  /*02f0*/  IMAD.IADD R9, R6, 0x1, R9 ;  /* 0x0000000106097824 */ /* 0x000fc600078e0209 */
[----:B------:R-:W-:Y:S01]  /*0300*/  IADD3 R6, PT, PT, R6, R3, RZ ;  /* 0x0000000306067210 */ /* 0x000fe20007ffe0ff */
[----:B-1----:R-:W-:-:S04]  /*0310*/  IMAD.WIDE R10, R9, 0x4, R12 ;  /* 0x00000004090a7825 */ /* 0x002fc800078e020c */
[----:B------:R-:W-:Y:S02]  /*0320*/  IMAD.WIDE R12, R6, 0x4, R12 ;  /* 0x00000004060c7825 */ /* 0x000fe400078e020c */
[----:B------:R-:W2:Y:S04]  /*0330*/  LDG.E R10, desc[UR4][R10.64] ;  /* 0x000000040a0a7981 */ /* 0x000ea8000c1e1900 */
[----:B------:R-:W2:Y:S01]  /*0340*/  LDG.E R13, desc[UR4][R12.64] ;  /* 0x000000040c0d7981 */ /* 0x000ea2000c1e1900 */
[----:B------:R-:W-:Y:S01]  /*0350*/  IMAD.MOV.U32 R0, RZ, RZ, 0x41200000 ;  /* 0x41200000ff007424 */ /* 0x000fe200078e00ff */
[----:B------:R-:W-:Y:S03]  /*0360*/  BSSY.RECONVERGENT B0, `(.L_x_33) ;  /* 0x000000c000007945 */ /* 0x000fe60003800200 */
        /* <DEDUP_REMOVED lines=8> */
[----:B------:R-:W-:-:S07]  /*03f0*/  MOV R10, 0x410 ;  /* 0x00000410000a7802 */ /* 0x000fce0000000f00 */
[----:B------:R-:W-:Y:S05]  /*0400*/  CALL.REL.NOINC `($__internal_2_$__cuda_sm3x_div_rn_noftz_f32_slowpath) ;  /* 0x0000000000d47944 */ /* 0x000fea0003c00000 */
[----:B------:R-:W-:-:S07]  /*0410*/  IMAD.MOV.U32 R8, RZ, RZ, R0 ;  /* 0x000000ffff087224 */ /* 0x000fce00078e0000 */
.L_x_34:
[----:B------:R-:W-:Y:S05]  /*0420*/  BSYNC.RECONVERGENT B0 ;  /* 0x0000000000007941 */ /* 0x000fea0003800200 */
.L_x_33:
[----:B------:R-:W0:Y:S02]  /*0430*/  LDC.64 R12, c[0x0][0x388] ;  /* 0x0000e200ff0c7b82 */ /* 0x000e240000000a00 */
[----:B0-----:R-:W-:-:S04]  /*0440*/  IMAD.WIDE R10, R9, 0x4, R12 ;  /* 0x00000004090a7825 */ /* 0x001fc800078e020c */
[----:B------:R-:W-:Y:S02]  /*0450*/  IMAD.WIDE R12, R6, 0x4, R12 ;  /* 0x00000004060c7825 */ /* 0x000fe400078e020c */
[----:B------:R-:W2:Y:S04]  /*0460*/  LDG.E R10, desc[UR4][R10.64] ;  /* 0x000000040a0a7981 */ /* 0x000ea8000c1e1900 */
[----:B------:R-:W2:Y:S01]  /*0470*/  LDG.E R13, desc[UR4][R12.64] ;  /* 0x000000040c0d7981 */ /* 0x000ea2000c1e1900 */
[----:B------:R-:W-:Y:S02]  /*0480*/  HFMA2 R0, -RZ, RZ, 2.5625, 0 ;  /* 0x41200000ff007431 */ /* 0x000fe400000001ff */
[----:B------:R-:W-:Y:S01]  /*0490*/  FMUL R14, R7, R7 ;  /* 0x00000007070e7220 */ /* 0x000fe20000400000 */
[----:B------:R-:W-:Y:S02]  /*04a0*/  BSSY.RECONVERGENT B0, `(.L_x_35) ;  /* 0x000000e000007945 */ /* 0x000fe40003800200 */
[----:B------:R-:W-:-:S04]  /*04b0*/  FFMA R3, R0, -R5, 1 ;  /* 0x3f80000000037423 */ /* 0x000fc80000000805 */
[----:B------:R-:W-:Y:S01]  /*04c0*/  FFMA R0, R3, R0, 10 ;  /* 0x4120000003007423 */ /* 0x000fe20000000000 */
[----:B------:R-:W-:-:S04]  /*04d0*/  FADD R3, R8, R7 ;  /* 0x0000000708037221 */ /* 0x000fc80000000000 */
[----:B------:R-:W-:Y:S01]  /*04e0*/  FFMA R7, R3, 100, -R14 ;  /* 0x42c8000003077823 */ /* 0x000fe2000000080e */
[----:B--2---:R-:W-:-:S04]  /*04f0*/  FADD R9, R10, -R13 ;  /* 0x8000000d0a097221 */ /* 0x004fc80000000000 */
[----:B------:R-:W0:Y:S01]  /*0500*/  FCHK P0, R9, 0.10000000149011611938 ;  /* 0x3dcccccd09007902 */ /* 0x000e220000000000 */
[----:B------:R-:W-:-:S04]  /*0510*/  FFMA R15, R0, R9, RZ ;  /* 0x00000009000f7223 */ /* 0x000fc800000000ff */
[----:B------:R-:W-:-:S04]  /*0520*/  FFMA R16, R15, -0.10000000149011611938, R9 ;  /* 0xbdcccccd0f107823 */ /* 0x000fc80000000009 */
[----:B------:R-:W-:Y:S01]  /*0530*/  FFMA R0, R0, R16, R15 ;  /* 0x0000001000007223 */ /* 0x000fe2000000000f */
[----:B0-----:R-:W-:Y:S06]  /*0540*/  @!P0 BRA `(.L_x_36) ;  /* 0x00000000000c8947 */ /* 0x001fec0003800000 */
[----:B------:R-:W-:Y:S01]  /*0550*/  IMAD.MOV.U32 R3, RZ, RZ, R9 ;  /* 0x000000ffff037224 */ /* 0x000fe200078e0009 */
[----:B------:R-:W-:-:S07]  /*0560*/  MOV R10, 0x580 ;  /* 0x00000580000a7802 */ /* 0x000fce0000000f00 */
[----:B------:R-:W-:Y:S05]  /*0570*/  CALL.REL.NOINC `($__internal_2_$__cuda_sm3x_div_rn_noftz_f32_slowpath) ;  /* 0x0000000000787944 */ /* 0x000fea0003c00000 */
.L_x_36:
[----:B------:R-:W-:Y:S05]  /*0580*/  BSYNC.RECONVERGENT B0 ;  /* 0x0000000000007941 */ /* 0x000fea0003800200 */
.L_x_35:
[----:B------:R-:W0:Y:S02]  /*0590*/  LDCU.64 UR6, c[0x0][0x390] ;  /* 0x00007200ff0677ac */ /* 0x000e240008000a00 */
[----:B0-----:R-:W-:-:S04]  /*05a0*/  IADD3 R2, P0, PT, R2, UR6, RZ ;  /* 0x0000000602027c10 */ /* 0x001fc8000ff1e0ff */
[----:B------:R-:W-:-:S05]  /*05b0*/  IADD3.X R3, PT, PT, R4, UR7, RZ, P0, !PT ;  /* 0x0000000704037c10 */ /* 0x000fca00087fe4ff */
[----:B------:R-:W2:Y:S04]  /*05c0*/  LDG.E R4, desc[UR4][R2.64+0x4] ;  /* 0x0000040402047981 */ /* 0x000ea8000c1e1900 */
[----:B------:R-:W2:Y:S01]  /*05d0*/  LDG.E R9, desc[UR4][R2.64+-0x4] ;  /* 0xfffffc0402097981 */ /* 0x000ea2000c1e1900 */
[----:B------:R-:W-:Y:S01]  /*05e0*/  IMAD.MOV.U32 R12, RZ, RZ, 0x41200000 ;  /* 0x41200000ff0c7424 */ /* 0x000fe200078e00ff */
[----:B------:R-:W-:Y:S03]  /*05f0*/  BSSY.RECONVERGENT B0, `(.L_x_37) ;  /* 0x000000d000007945 */ /* 0x000fe60003800200 */
[----:B------:R-:W-:Y:S01]  /*0600*/  FFMA R11, R12, -R5, 1 ;  /* 0x3f8000000c0b7423 */ /* 0x000fe20000000805 */
[----:B--2---:R-:W-:-:S04]  /*0610*/  FADD R9, R4, -R9 ;  /* 0x8000000904097221 */ /* 0x004fc80000000000 */
[----:B------:R-:W-:Y:S01]  /*0620*/  FMUL R10, R9, R0 ;  /* 0x00000000090a7220 */ /* 0x000fe20000400000 */
[----:B------:R-:W-:-:S03]  /*0630*/  FFMA R0, R11, R12, 10 ;  /* 0x412000000b007423 */ /* 0x000fc6000000000c */
        /* <DEDUP_REMOVED lines=8> */
.L_x_38:
[----:B------:R-:W-:Y:S05]  /*06c0*/  BSYNC.RECONVERGENT B0 ;  /* 0x0000000000007941 */ /* 0x000fea0003800200 */
.L_x_37:
[----:B------:R-:W0:Y:S01]  /*06d0*/  LDC.64 R2, c[0x0][0x3a0] ;  /* 0x0000e800ff027b82 */ /* 0x000e220000000a00 */
[----:B------:R-:W1:Y:S01]  /*06e0*/  LDCU UR6, c[0x0][0x380] ;  /* 0x00007000ff0677ac */ /* 0x000e620008000800 */
[----:B------:R-:W-:-:S04]  /*06f0*/  FADD R0, R0, R0 ;  /* 0x0000000000007221 */ /* 0x000fc80000000000 */
[----:B------:R-:W-:-:S04]  /*0700*/  FADD R7, R7, -R0 ;  /* 0x8000000007077221 */ /* 0x000fc80000000000 */
[----:B------:R-:W-:Y:S01]  /*0710*/  FFMA R7, -R8, R8, R7 ;  /* 0x0000000808077223 */ /* 0x000fe20000000107 */
[----:B-1----:R-:W-:-:S04]  /*0720*/  VIADD R5, R6, UR6 ;  /* 0x0000000606057c36 */ /* 0x002fc80008000000 */
[----:B0-----:R-:W-:-:S05]  /*0730*/  IMAD.WIDE R2, R5, 0x4, R2 ;  /* 0x0000000405027825 */ /* 0x001fca00078e0202 */
[----:B------:R-:W-:Y:S01]  /*0740*/  STG.E desc[UR4][R2.64], R7 ;  /* 0x0000000702007986 */ /* 0x000fe2000c101904 */
[----:B------:R-:W-:Y:S05]  /*0750*/  EXIT ;  /* 0x000000000000794d */ /* 0x000fea0003800000 */
        .weak           $__internal_2_$__cuda_sm3x_div_rn_noftz_f32_slowpath
        .type           $__internal_2_$__cuda_sm3x_div_rn_noftz_f32_slowpath,@function
        .size           $__internal_2_$__cuda_sm3x_div_rn_noftz_f32_slowpath,(.L_x_53 - $__internal_2_$__cuda_sm3x_div_rn_noftz_f32_slowpath)
$__internal_2_$__cuda_sm3x_div_rn_noftz_f32_slowpath:
[----:B------:R-:W-:Y:S01]  /*0760*/  SHF.R.U32.HI R12, RZ, 0x17, R5 ;  /* 0x00000017ff0c7819 */ /* 0x000fe20000011605 */
[----:B------:R-:W-:Y:S01]  /*0770*/  BSSY.RECONVERGENT B1, `(.L_x_39) ;  /* 0x0000064000017945 */ /* 0x000fe20003800200 */
[----:B------:R-:W-:Y:S01]  /*0780*/  SHF.R.U32.HI R0, RZ, 0x17, R3 ;  /* 0x00000017ff007819 */ /* 0x000fe20000011603 */
[----:B------:R-:W-:Y:S01]  /*0790*/  IMAD.MOV.U32 R14, RZ, RZ, 0x3dcccccd ;  /* 0x3dcccccdff0e7424 */ /* 0x000fe200078e00ff */
        /* <DEDUP_REMOVED lines=8> */
[----:B------:R-:W-:Y:S01]  /*0820*/  HFMA2 R0, -RZ, RZ, 1.44921875, -19.203125 ;  /* 0x3dcccccdff007431 */ /* 0x000fe200000001ff */
[----:B------:R-:W-:-:S04]  /*0830*/  FSETP.GTU.FTZ.AND P0, PT, |R3|, +INF , PT ;  /* 0x7f8000000300780b */ /* 0x000fc80003f1c200 */
        /* <DEDUP_REMOVED lines=17> */
[----:B------:R-:W-:Y:S02]  /*0950*/  @P0 IMAD.MOV.U32 R11, RZ, RZ, RZ ;  /* 0x000000ffff0b0224 */ /* 0x000fe400078e00ff */
[----:B------:R-:W-:Y:S01]  /*0960*/  @!P0 FFMA R3, R3, 1.84467440737095516160e+19, RZ ;  /* 0x5f80000003038823 */ /* 0x000fe200000000ff */
[----:B------:R-:W-:Y:S02]  /*0970*/  @!P0 IMAD.MOV.U32 R11, RZ, RZ, -0x40 ;  /* 0xffffffc0ff0b8424 */ /* 0x000fe400078e00ff */
[----:B------:R-:W-:-:S03]  /*0980*/  @!P1 FFMA R14, R0, 1.84467440737095516160e+19, RZ ;  /* 0x5f800000000e9823 */ /* 0x000fc600000000ff */
[----:B------:R-:W-:-:S07]  /*0990*/  @!P1 IADD3 R11, PT, PT, R11, 0x40, RZ ;  /* 0x000000400b0b9810 */ /* 0x000fce0007ffe0ff */
.L_x_40:
[----:B------:R-:W-:Y:S01]  /*09a0*/  LEA R13, R12, 0xc0800000, 0x17 ;  /* 0xc08000000c0d7811 */ /* 0x000fe200078eb8ff */
[----:B------:R-:W-:Y:S04]  /*09b0*/  BSSY.RECONVERGENT B2, `(.L_x_45) ;  /* 0x0000036000027945 */ /* 0x000fe80003800200 */
[----:B------:R-:W-:Y:S01]  /*09c0*/  IMAD.IADD R14, R14, 0x1, -R13 ;  /* 0x000000010e0e7824 */ /* 0x000fe200078e0a0d */
[----:B------:R-:W-:-:S03]  /*09d0*/  IADD3 R13, PT, PT, R16, -0x7f, RZ ;  /* 0xffffff81100d7810 */ /* 0x000fc60007ffe0ff */
[----:B------:R0:W1:Y:S01]  /*09e0*/  MUFU.RCP R15, R14 ;  /* 0x0000000e000f7308 */ /* 0x0000620000001000 */
[----:B------:R-:W-:Y:S01]  /*09f0*/  FADD.FTZ R17, -R14, -RZ ;  /* 0x800000ff0e117221 */ /* 0x000fe20000010100 */
[C---:B------:R-:W-:Y:S01]  /*0a00*/  IMAD R0, R13.reuse, -0x800000, R3 ;  /* 0xff8000000d007824 */ /* 0x040fe200078e0203 */
[----:B0-----:R-:W-:-:S05]  /*0a10*/  IADD3 R14, PT, PT, R13, 0x7f, -R12 ;  /* 0x0000007f0d0e7810 */ /* 0x001fca0007ffe80c */
[----:B------:R-:W-:Y:S02]  /*0a20*/  IMAD.IADD R11, R14, 0x1, R11 ;  /* 0x000000010e0b7824 */ /* 0x000fe400078e020b */
[----:B-1----:R-:W-:-:S04]  /*0a30*/  FFMA R16, R15, R17, 1 ;  /* 0x3f8000000f107423 */ /* 0x002fc80000000011 */
[----:B------:R-:W-:-:S04]  /*0a40*/  FFMA R3, R15, R16, R15 ;  /* 0x000000100f037223 */ /* 0x000fc8000000000f */
[----:B------:R-:W-:-:S04]  /*0a50*/  FFMA R16, R0, R3, RZ ;  /* 0x0000000300107223 */ /* 0x000fc800000000ff */
[----:B------:R-:W-:-:S04]  /*0a60*/  FFMA R15, R17, R16, R0 ;  /* 0x00000010110f7223 */ /* 0x000fc80000000000 */
[----:B------:R-:W-:-:S04]  /*0a70*/  FFMA R16, R3, R15, R16 ;  /* 0x0000000f03107223 */ /* 0x000fc80000000010 */
[----:B------:R-:W-:-:S04]  /*0a80*/  FFMA R17, R17, R16, R0 ;  /* 0x0000001011117223 */ /* 0x000fc80000000000 */
[----:B------:R-:W-:-:S05]  /*0a90*/  FFMA R0, R3, R17, R16 ;  /* 0x0000001103007223 */ /* 0x000fca0000000010 */
[----:B------:R-:W-:-:S04]  /*0aa0*/  SHF.R.U32.HI R12, RZ, 0x17, R0 ;  /* 0x00000017ff0c7819 */ /* 0x000fc80000011600 */
[----:B------:R-:W-:-:S04]  /*0ab0*/  LOP3.LUT R12, R12, 0xff, RZ, 0xc0, !PT ;  /* 0x000000ff0c0c7812 */ /* 0x000fc800078ec0ff */
[----:B------:R-:W-:-:S05]  /*0ac0*/  IADD3 R15, PT, PT, R12, R11, RZ ;  /* 0x0000000b0c0f7210 */ /* 0x000fca0007ffe0ff */
        /* <DEDUP_REMOVED lines=11> */
[----:B------:R-:W-:Y:S01]  /*0b80*/  IADD3 R14, PT, PT, R15, 0x20, RZ ;  /* 0x000000200f0e7810 */ /* 0x000fe20007ffe0ff */
[-CC-:B------:R-:W-:Y:S01]  /*0b90*/  FFMA.RM R12, R3, R17.reuse, R16.reuse ;  /* 0x00000011030c7223 */ /* 0x180fe20000004010 */
[----:B------:R-:W-:Y:S02]  /*0ba0*/  ISETP.NE.AND P2, PT, R15, RZ, PT ;  /* 0x000000ff0f00720c */ /* 0x000fe40003f45270 */
[----:B------:R-:W-:Y:S01]  /*0bb0*/  LOP3.LUT R13, R11, 0x7fffff, RZ, 0xc0, !PT ;  /* 0x007fffff0b0d7812 */ /* 0x000fe200078ec0ff */
[----:B------:R-:W-:Y:S01]  /*0bc0*/  FFMA.RP R11, R3, R17, R16 ;  /* 0x00000011030b7223 */ /* 0x000fe20000008010 */
[----:B------:R-:W-:Y:S01]  /*0bd0*/  IMAD.MOV R3, RZ, RZ, -R15 ;  /* 0x000000ffff037224 */ /* 0x000fe200078e0a0f */
[----:B------:R-:W-:Y:S02]  /*0be0*/  ISETP.NE.AND P1, PT, R15, RZ, PT ;  /* 0x000000ff0f00720c */ /* 0x000fe40003f25270 */
        /* <DEDUP_REMOVED lines=10> */
[----:B------:R-:W-:-:S04]  /*0c90*/  LOP3.LUT R3, R3, R12, RZ, 0xc0, !PT ;  /* 0x0000000c03037212 */ /* 0x000fc800078ec0ff */
[----:B------:R-:W-:-:S04]  /*0ca0*/  IADD3 R3, PT, PT, R14, R3, RZ ;  /* 0x000000030e037210 */ /* 0x000fc80007ffe0ff */
[----:B------:R-:W-:Y:S01]  /*0cb0*/  LOP3.LUT R0, R3, R0, RZ, 0xfc, !PT ;  /* 0x0000000003007212 */ /* 0x000fe200078efcff */
[----:B------:R-:W-:Y:S06]  /*0cc0*/  BRA `(.L_x_48) ;  /* 0x0000000000107947 */ /* 0x000fec0003800000 */
.L_x_47:
[----:B------:R-:W-:-:S04]  /*0cd0*/  LOP3.LUT R0, R0, 0x80000000, RZ, 0xc0, !PT ;  /* 0x8000000000007812 */ /* 0x000fc800078ec0ff */
[----:B------:R-:W-:Y:S01]  /*0ce0*/  LOP3.LUT R0, R0, 0x7f800000, RZ, 0xfc, !PT ;  /* 0x7f80000000007812 */ /* 0x000fe200078efcff */
[----:B------:R-:W-:Y:S06]  /*0cf0*/  BRA `(.L_x_48) ;  /* 0x0000000000047947 */ /* 0x000fec0003800000 */
.L_x_46:
[----:B------:R-:W-:-:S07]  /*0d00*/  IMAD R0, R11, 0x800000, R0 ;  /* 0x008000000b007824 */ /* 0x000fce00078e0200 */
.L_x_48:
[----:B------:R-:W-:Y:S05]  /*0d10*/  BSYNC.RECONVERGENT B2 ;  /* 0x0000000000027941 */ /* 0x000fea0003800200 */
.L_x_45:
[----:B------:R-:W-:Y:S05]  /*0d20*/  BRA `(.L_x_49) ;  /* 0x0000000000207947 */ /* 0x000fea0003800000 */
.L_x_44:
[----:B------:R-:W-:-:S04]  /*0d30*/  LOP3.LUT R0, R14, 0x80000000, R3, 0x48, !PT ;  /* 0x800000000e007812 */ /* 0x000fc800078e4803 */
[----:B------:R-:W-:Y:S01]  /*0d40*/  LOP3.LUT R0, R0, 0x7f800000, RZ, 0xfc, !PT ;  /* 0x7f80000000007812 */ /* 0x000fe200078efcff */
[----:B------:R-:W-:Y:S06]  /*0d50*/  BRA `(.L_x_49) ;  /* 0x0000000000147947 */ /* 0x000fec0003800000 */
.L_x_43:
[----:B------:R-:W-:Y:S01]  /*0d60*/  LOP3.LUT R0, R14, 0x80000000, R3, 0x48, !PT ;  /* 0x800000000e007812 */ /* 0x000fe200078e4803 */
[----:B------:R-:W-:Y:S06]  /*0d70*/  BRA `(.L_x_49) ;  /* 0x00000000000c7947 */ /* 0x000fec0003800000 */
.L_x_42:
[----:B------:R-:W0:Y:S01]  /*0d80*/  MUFU.RSQ R0, -QNAN ;  /* 0xffc0000000007908 */ /* 0x000e220000001400 */
[----:B------:R-:W-:Y:S05]  /*0d90*/  BRA `(.L_x_49) ;  /* 0x0000000000047947 */ /* 0x000fea0003800000 */
.L_x_41:
[----:B------:R-:W-:-:S07]  /*0da0*/  FADD.FTZ R0, R3, R0 ;  /* 0x0000000003007221 */ /* 0x000fce0000010000 */
.L_x_49:
[----:B------:R-:W-:Y:S05]  /*0db0*/  BSYNC.RECONVERGENT B1 ;  /* 0x0000000000017941 */ /* 0x000fea0003800200 */
.L_x_39:
[----:B------:R-:W-:-:S04]  /*0dc0*/  MOV R11, 0x0 ;  /* 0x00000000000b7802 */ /* 0x000fc80000000f00 */
[----:B0-----:R-:W-:Y:S05]  /*0dd0*/  RET.REL.NODEC R10 `(_Z14update_b_inneriiPfS_S_S_S_S_S_) ;  /* 0xfffffff00a887950 */ /* 0x001fea0003c3ffff */
.L_x_50:
        /* <DEDUP_REMOVED lines=10> */
.L_x_53:


//--------------------- .nv.shared.reserved.0     --------------------------
	.section	.nv.shared.reserved.0,"aw",@nobits
	.weak		__nv_reservedSMEM_offset_0_alias
	.size		__nv_reservedSMEM_offset_0_alias, 0, 64
	.other		__nv_reservedSMEM_offset_0_alias,@"STO_CUDA_RESERVED_SHARED STV_DEFAULT"
__nv_reservedSMEM_offset_0_alias:
	.zero		0
	.zero		64


//--------------------- .nv.constant0._Z15update_uv_inneriiPfS_S_S_S_S_S_ --------------------------
	.section	.nv.constant0._Z15update_uv_inneriiPfS_S_S_S_S_S_,"a",@progbits
	.sectionflags	@""
	.align	4
.nv.constant0._Z15update_uv_inneriiPfS_S_S_S_S_S_:
	.zero		960


//--------------------- .nv.constant0._Z14update_p_inneriiPfS_S_S_S_S_S_ --------------------------
	.section	.nv.constant0._Z14update_p_inneriiPfS_S_S_S_S_S_,"a",@progbits
	.sectionflags	@""
	.align	4
.nv.constant0._Z14update_p_inneriiPfS_S_S_S_S_S_:
	.zero		960


//--------------------- .nv.constant0._Z14update_b_inneriiPfS_S_S_S_S_S_ --------------------------
	.section	.nv.constant0._Z14update_b_inneriiPfS_S_S_S_S_S_,"a",@progbits
	.sectionflags	@""
	.align	4
.nv.constant0._Z14update_b_inneriiPfS_S_S_S_S_S_:
	.zero		960


//--------------------- SYMBOLS --------------------------

	.type		.nv.reservedSmem.offset0,@object
	.size		.nv.reservedSmem.offset0,0x4
